//
// Generated by NVIDIA NVVM Compiler
//
// Compiler Build ID: CL-36424714
// Cuda compilation tools, release 13.0, V13.0.88
// Based on NVVM 20.0.0
//

.version 9.0
.target sm_100
.address_size 64


.entry _Z9cudaCrossPiS_S_S_S_S_iii(
	.param .u64 .ptr .align 1 _Z9cudaCrossPiS_S_S_S_S_iii_param_0,
	.param .u64 .ptr .align 1 _Z9cudaCrossPiS_S_S_S_S_iii_param_1,
	.param .u64 .ptr .align 1 _Z9cudaCrossPiS_S_S_S_S_iii_param_2,
	.param .u64 .ptr .align 1 _Z9cudaCrossPiS_S_S_S_S_iii_param_3,
	.param .u64 .ptr .align 1 _Z9cudaCrossPiS_S_S_S_S_iii_param_4,
	.param .u64 .ptr .align 1 _Z9cudaCrossPiS_S_S_S_S_iii_param_5,
	.param .u32 _Z9cudaCrossPiS_S_S_S_S_iii_param_6,
	.param .u32 _Z9cudaCrossPiS_S_S_S_S_iii_param_7,
	.param .u32 _Z9cudaCrossPiS_S_S_S_S_iii_param_8
)
{
	.local .align 16 .b8 	__local_depot0[2000];
	.reg .b64 	%SP;
	.reg .b64 	%SPL;
	.reg .pred 	%p<53>;
	.reg .b32 	%r<284>;
	.reg .b64 	%rd<94>;

	mov.u64 	%SPL, __local_depot0;
	ld.param.u64 	%rd18, [_Z9cudaCrossPiS_S_S_S_S_iii_param_0];
	ld.param.u64 	%rd19, [_Z9cudaCrossPiS_S_S_S_S_iii_param_1];
	ld.param.u64 	%rd20, [_Z9cudaCrossPiS_S_S_S_S_iii_param_2];
	ld.param.u64 	%rd17, [_Z9cudaCrossPiS_S_S_S_S_iii_param_3];
	ld.param.u64 	%rd21, [_Z9cudaCrossPiS_S_S_S_S_iii_param_4];
	ld.param.u64 	%rd22, [_Z9cudaCrossPiS_S_S_S_S_iii_param_5];
	ld.param.u32 	%r71, [_Z9cudaCrossPiS_S_S_S_S_iii_param_6];
	ld.param.u32 	%r73, [_Z9cudaCrossPiS_S_S_S_S_iii_param_7];
	ld.param.u32 	%r72, [_Z9cudaCrossPiS_S_S_S_S_iii_param_8];
	cvta.to.global.u64 	%rd1, %rd19;
	cvta.to.global.u64 	%rd2, %rd20;
	cvta.to.global.u64 	%rd3, %rd18;
	cvta.to.global.u64 	%rd4, %rd21;
	cvta.to.global.u64 	%rd5, %rd22;
	add.u64 	%rd6, %SPL, 0;
	mov.u32 	%r260, %tid.x;
	add.s32 	%r2, %r73, -2;
	setp.ge.s32 	%p1, %r260, %r2;
	@%p1 bra 	$L__BB0_49;
	setp.gt.s32 	%p2, %r71, 0;
	@%p2 bra 	$L__BB0_2;
	bra.uni 	$L__BB0_42;
$L__BB0_2:
	and.b32  	%r3, %r71, 15;
	and.b32  	%r4, %r71, 7;
	and.b32  	%r5, %r71, 3;
	and.b32  	%r6, %r71, 2147483640;
	and.b32  	%r94, %r71, 2147483632;
	neg.s32 	%r7, %r94;
	cvta.to.global.u64 	%rd7, %rd17;
$L__BB0_3:
	setp.lt.u32 	%p9, %r71, 16;
	mul.wide.s32 	%rd47, %r260, 4;
	add.s64 	%rd48, %rd5, %rd47;
	ld.global.u32 	%r96, [%rd48];
	ld.global.u32 	%r97, [%rd48+4];
	min.s32 	%r9, %r96, %r97;
	max.s32 	%r10, %r96, %r97;
	shl.b32 	%r98, %r260, 1;
	mul.wide.s32 	%rd49, %r98, 4;
	add.s64 	%rd50, %rd4, %rd49;
	ld.global.u32 	%r11, [%rd50];
	ld.global.u32 	%r12, [%rd50+4];
	mov.b32 	%r279, 0;
	@%p9 bra 	$L__BB0_6;
	add.s64 	%rd93, %rd6, 32;
	mov.u32 	%r261, %r7;
$L__BB0_5:
	.pragma "nounroll";
	and.b32  	%r279, %r71, 2147483632;
	mov.b32 	%r99, 0;
	st.local.v4.u32 	[%rd93+-32], {%r99, %r99, %r99, %r99};
	st.local.v4.u32 	[%rd93+-16], {%r99, %r99, %r99, %r99};
	st.local.v4.u32 	[%rd93], {%r99, %r99, %r99, %r99};
	st.local.v4.u32 	[%rd93+16], {%r99, %r99, %r99, %r99};
	add.s32 	%r261, %r261, 16;
	add.s64 	%rd93, %rd93, 64;
	setp.eq.s32 	%p10, %r261, 0;
	@%p10 bra 	$L__BB0_6;
	bra.uni 	$L__BB0_5;
$L__BB0_6:
	setp.eq.s32 	%p11, %r3, 0;
	@%p11 bra 	$L__BB0_7;
	bra.uni 	$L__BB0_33;
$L__BB0_7:
	mul.lo.s32 	%r16, %r11, %r71;
	add.s32 	%r17, %r10, 1;
	sub.s32 	%r107, %r17, %r9;
	and.b32  	%r18, %r107, 3;
	setp.eq.s32 	%p18, %r18, 0;
	mov.u32 	%r262, %r9;
	@%p18 bra 	$L__BB0_11;
	add.s32 	%r108, %r9, %r16;
	mul.wide.s32 	%rd56, %r108, 4;
	add.s64 	%rd11, %rd3, %rd56;
	ld.global.u32 	%r109, [%rd11];
	mul.wide.s32 	%rd57, %r109, 4;
	add.s64 	%rd58, %rd6, %rd57;
	mov.b32 	%r110, 1;
	st.local.u32 	[%rd58], %r110;
	add.s32 	%r262, %r9, 1;
	setp.eq.s32 	%p19, %r18, 1;
	@%p19 bra 	$L__BB0_11;
	ld.global.u32 	%r111, [%rd11+4];
	mul.wide.s32 	%rd59, %r111, 4;
	add.s64 	%rd60, %rd6, %rd59;
	mov.b32 	%r112, 1;
	st.local.u32 	[%rd60], %r112;
	add.s32 	%r262, %r9, 2;
	setp.eq.s32 	%p20, %r18, 2;
	@%p20 bra 	$L__BB0_11;
	ld.global.u32 	%r113, [%rd11+8];
	mul.wide.s32 	%rd61, %r113, 4;
	add.s64 	%rd62, %rd6, %rd61;
	mov.b32 	%r114, 1;
	st.local.u32 	[%rd62], %r114;
	add.s32 	%r262, %r9, 3;
$L__BB0_11:
	sub.s32 	%r115, %r10, %r9;
	setp.lt.u32 	%p21, %r115, 3;
	@%p21 bra 	$L__BB0_13;
$L__BB0_12:
	add.s32 	%r116, %r262, %r16;
	mul.wide.s32 	%rd63, %r116, 4;
	add.s64 	%rd64, %rd3, %rd63;
	ld.global.u32 	%r117, [%rd64];
	mul.wide.s32 	%rd65, %r117, 4;
	add.s64 	%rd66, %rd6, %rd65;
	mov.b32 	%r118, 1;
	st.local.u32 	[%rd66], %r118;
	ld.global.u32 	%r119, [%rd64+4];
	mul.wide.s32 	%rd67, %r119, 4;
	add.s64 	%rd68, %rd6, %rd67;
	st.local.u32 	[%rd68], %r118;
	ld.global.u32 	%r120, [%rd64+8];
	mul.wide.s32 	%rd69, %r120, 4;
	add.s64 	%rd70, %rd6, %rd69;
	st.local.u32 	[%rd70], %r118;
	ld.global.u32 	%r121, [%rd64+12];
	mul.wide.s32 	%rd71, %r121, 4;
	add.s64 	%rd72, %rd6, %rd71;
	st.local.u32 	[%rd72], %r118;
	add.s32 	%r262, %r262, 4;
	setp.eq.s32 	%p22, %r262, %r17;
	@%p22 bra 	$L__BB0_13;
	bra.uni 	$L__BB0_12;
$L__BB0_13:
	mul.lo.s32 	%r51, %r260, %r71;
	mul.lo.s32 	%r52, %r12, %r71;
	mov.b32 	%r266, 0;
	mov.u32 	%r265, %r266;
$L__BB0_14:
	setp.ge.s32 	%p23, %r265, %r9;
	setp.le.s32 	%p24, %r265, %r10;
	and.pred  	%p25, %p23, %p24;
	@%p25 bra 	$L__BB0_15;
	bra.uni 	$L__BB0_16;
$L__BB0_15:
	add.s32 	%r123, %r266, %r16;
	mul.wide.s32 	%rd73, %r123, 4;
	add.s64 	%rd74, %rd3, %rd73;
	ld.global.u32 	%r124, [%rd74];
	add.s32 	%r125, %r265, %r51;
	mul.wide.s32 	%rd75, %r125, 4;
	add.s64 	%rd76, %rd1, %rd75;
	st.global.u32 	[%rd76], %r124;
	bra.uni 	$L__BB0_18;
$L__BB0_16:
	add.s32 	%r126, %r266, %r52;
	mul.wide.s32 	%rd77, %r126, 4;
	add.s64 	%rd78, %rd3, %rd77;
	ld.global.u32 	%r28, [%rd78];
	mul.wide.s32 	%rd79, %r28, 4;
	add.s64 	%rd80, %rd6, %rd79;
	ld.local.u32 	%r127, [%rd80];
	setp.ne.s32 	%p26, %r127, 0;
	add.s32 	%r266, %r266, 1;
	@%p26 bra 	$L__BB0_16;
	add.s32 	%r128, %r265, %r51;
	mul.wide.s32 	%rd81, %r128, 4;
	add.s64 	%rd82, %rd1, %rd81;
	st.global.u32 	[%rd82], %r28;
$L__BB0_18:
	add.s32 	%r265, %r265, 1;
	setp.eq.s32 	%p27, %r265, %r71;
	@%p27 bra 	$L__BB0_19;
	bra.uni 	$L__BB0_14;
$L__BB0_19:
	mul.wide.s32 	%rd83, %r260, 4;
	add.s64 	%rd14, %rd2, %rd83;
	mov.b32 	%r268, 0;
	st.global.u32 	[%rd14], %r268;
$L__BB0_20:
	setp.lt.u32 	%p28, %r71, 8;
	add.s32 	%r131, %r268, %r51;
	mul.wide.s32 	%rd84, %r131, 4;
	add.s64 	%rd12, %rd7, %rd84;
	mov.b32 	%r277, 0;
	st.global.u32 	[%rd12], %r277;
	add.s64 	%rd13, %rd1, %rd84;
	mov.u32 	%r274, %r277;
	@%p28 bra 	$L__BB0_23;
	mov.b32 	%r277, 0;
	mov.u32 	%r270, %r277;
$L__BB0_22:
	.pragma "nounroll";
	ld.global.u32 	%r133, [%rd13];
	add.s32 	%r134, %r270, %r51;
	mul.wide.s32 	%rd85, %r134, 4;
	add.s64 	%rd86, %rd1, %rd85;
	ld.global.u32 	%r135, [%rd86];
	sub.s32 	%r136, %r133, %r135;
	abs.s32 	%r137, %r136;
	sub.s32 	%r138, %r268, %r270;
	abs.s32 	%r139, %r138;
	setp.ne.s32 	%p29, %r137, %r139;
	selp.u32 	%r140, 1, 0, %p29;
	add.s32 	%r141, %r277, %r140;
	st.global.u32 	[%rd12], %r141;
	not.b32 	%r142, %r270;
	ld.global.u32 	%r143, [%rd13];
	ld.global.u32 	%r144, [%rd86+4];
	sub.s32 	%r145, %r143, %r144;
	abs.s32 	%r146, %r145;
	add.s32 	%r147, %r268, %r142;
	abs.s32 	%r148, %r147;
	setp.ne.s32 	%p30, %r146, %r148;
	selp.u32 	%r149, 1, 0, %p30;
	add.s32 	%r150, %r141, %r149;
	st.global.u32 	[%rd12], %r150;
	ld.global.u32 	%r151, [%rd13];
	ld.global.u32 	%r152, [%rd86+8];
	sub.s32 	%r153, %r151, %r152;
	abs.s32 	%r154, %r153;
	add.s32 	%r155, %r138, -2;
	abs.s32 	%r156, %r155;
	setp.ne.s32 	%p31, %r154, %r156;
	selp.u32 	%r157, 1, 0, %p31;
	add.s32 	%r158, %r150, %r157;
	st.global.u32 	[%rd12], %r158;
	ld.global.u32 	%r159, [%rd13];
	ld.global.u32 	%r160, [%rd86+12];
	sub.s32 	%r161, %r159, %r160;
	abs.s32 	%r162, %r161;
	add.s32 	%r163, %r138, -3;
	abs.s32 	%r164, %r163;
	setp.ne.s32 	%p32, %r162, %r164;
	selp.u32 	%r165, 1, 0, %p32;
	add.s32 	%r166, %r158, %r165;
	st.global.u32 	[%rd12], %r166;
	ld.global.u32 	%r167, [%rd13];
	ld.global.u32 	%r168, [%rd86+16];
	sub.s32 	%r169, %r167, %r168;
	abs.s32 	%r170, %r169;
	add.s32 	%r171, %r138, -4;
	abs.s32 	%r172, %r171;
	setp.ne.s32 	%p33, %r170, %r172;
	selp.u32 	%r173, 1, 0, %p33;
	add.s32 	%r174, %r166, %r173;
	st.global.u32 	[%rd12], %r174;
	ld.global.u32 	%r175, [%rd13];
	ld.global.u32 	%r176, [%rd86+20];
	sub.s32 	%r177, %r175, %r176;
	abs.s32 	%r178, %r177;
	add.s32 	%r179, %r138, -5;
	abs.s32 	%r180, %r179;
	setp.ne.s32 	%p34, %r178, %r180;
	selp.u32 	%r181, 1, 0, %p34;
	add.s32 	%r182, %r174, %r181;
	st.global.u32 	[%rd12], %r182;
	ld.global.u32 	%r183, [%rd13];
	ld.global.u32 	%r184, [%rd86+24];
	sub.s32 	%r185, %r183, %r184;
	abs.s32 	%r186, %r185;
	add.s32 	%r187, %r138, -6;
	abs.s32 	%r188, %r187;
	setp.ne.s32 	%p35, %r186, %r188;
	selp.u32 	%r189, 1, 0, %p35;
	add.s32 	%r190, %r182, %r189;
	st.global.u32 	[%rd12], %r190;
	ld.global.u32 	%r191, [%rd13];
	ld.global.u32 	%r192, [%rd86+28];
	sub.s32 	%r193, %r191, %r192;
	abs.s32 	%r194, %r193;
	add.s32 	%r195, %r138, -7;
	abs.s32 	%r196, %r195;
	setp.ne.s32 	%p36, %r194, %r196;
	selp.u32 	%r197, 1, 0, %p36;
	add.s32 	%r277, %r190, %r197;
	st.global.u32 	[%rd12], %r277;
	add.s32 	%r270, %r270, 8;
	setp.ne.s32 	%p37, %r270, %r6;
	mov.u32 	%r274, %r6;
	@%p37 bra 	$L__BB0_22;
$L__BB0_23:
	setp.eq.s32 	%p38, %r4, 0;
	@%p38 bra 	$L__BB0_31;
	add.s32 	%r198, %r4, -1;
	setp.lt.u32 	%p39, %r198, 3;
	@%p39 bra 	$L__BB0_26;
	ld.global.u32 	%r199, [%rd13];
	add.s32 	%r200, %r274, %r51;
	mul.wide.s32 	%rd87, %r200, 4;
	add.s64 	%rd88, %rd1, %rd87;
	ld.global.u32 	%r201, [%rd88];
	sub.s32 	%r202, %r199, %r201;
	abs.s32 	%r203, %r202;
	sub.s32 	%r204, %r268, %r274;
	abs.s32 	%r205, %r204;
	setp.ne.s32 	%p40, %r203, %r205;
	selp.u32 	%r206, 1, 0, %p40;
	add.s32 	%r207, %r277, %r206;
	st.global.u32 	[%rd12], %r207;
	not.b32 	%r208, %r274;
	ld.global.u32 	%r209, [%rd13];
	ld.global.u32 	%r210, [%rd88+4];
	sub.s32 	%r211, %r209, %r210;
	abs.s32 	%r212, %r211;
	add.s32 	%r213, %r268, %r208;
	abs.s32 	%r214, %r213;
	setp.ne.s32 	%p41, %r212, %r214;
	selp.u32 	%r215, 1, 0, %p41;
	add.s32 	%r216, %r207, %r215;
	st.global.u32 	[%rd12], %r216;
	ld.global.u32 	%r217, [%rd13];
	ld.global.u32 	%r218, [%rd88+8];
	sub.s32 	%r219, %r217, %r218;
	abs.s32 	%r220, %r219;
	add.s32 	%r221, %r204, -2;
	abs.s32 	%r222, %r221;
	setp.ne.s32 	%p42, %r220, %r222;
	selp.u32 	%r223, 1, 0, %p42;
	add.s32 	%r224, %r216, %r223;
	st.global.u32 	[%rd12], %r224;
	ld.global.u32 	%r225, [%rd13];
	ld.global.u32 	%r226, [%rd88+12];
	sub.s32 	%r227, %r225, %r226;
	abs.s32 	%r228, %r227;
	add.s32 	%r229, %r204, -3;
	abs.s32 	%r230, %r229;
	setp.ne.s32 	%p43, %r228, %r230;
	selp.u32 	%r231, 1, 0, %p43;
	add.s32 	%r277, %r224, %r231;
	st.global.u32 	[%rd12], %r277;
	add.s32 	%r274, %r274, 4;
$L__BB0_26:
	setp.eq.s32 	%p44, %r5, 0;
	@%p44 bra 	$L__BB0_31;
	setp.eq.s32 	%p45, %r5, 1;
	@%p45 bra 	$L__BB0_29;
	ld.global.u32 	%r232, [%rd13];
	add.s32 	%r233, %r274, %r51;
	mul.wide.s32 	%rd89, %r233, 4;
	add.s64 	%rd90, %rd1, %rd89;
	ld.global.u32 	%r234, [%rd90];
	sub.s32 	%r235, %r232, %r234;
	abs.s32 	%r236, %r235;
	sub.s32 	%r237, %r268, %r274;
	abs.s32 	%r238, %r237;
	setp.ne.s32 	%p46, %r236, %r238;
	selp.u32 	%r239, 1, 0, %p46;
	add.s32 	%r240, %r277, %r239;
	st.global.u32 	[%rd12], %r240;
	not.b32 	%r241, %r274;
	ld.global.u32 	%r242, [%rd13];
	ld.global.u32 	%r243, [%rd90+4];
	sub.s32 	%r244, %r242, %r243;
	abs.s32 	%r245, %r244;
	add.s32 	%r246, %r268, %r241;
	abs.s32 	%r247, %r246;
	setp.ne.s32 	%p47, %r245, %r247;
	selp.u32 	%r248, 1, 0, %p47;
	add.s32 	%r277, %r240, %r248;
	st.global.u32 	[%rd12], %r277;
	add.s32 	%r274, %r274, 2;
$L__BB0_29:
	and.b32  	%r249, %r71, 1;
	setp.eq.b32 	%p48, %r249, 1;
	not.pred 	%p49, %p48;
	@%p49 bra 	$L__BB0_31;
	ld.global.u32 	%r250, [%rd13];
	add.s32 	%r251, %r274, %r51;
	mul.wide.s32 	%rd91, %r251, 4;
	add.s64 	%rd92, %rd1, %rd91;
	ld.global.u32 	%r252, [%rd92];
	sub.s32 	%r253, %r250, %r252;
	abs.s32 	%r254, %r253;
	sub.s32 	%r255, %r268, %r274;
	abs.s32 	%r256, %r255;
	setp.ne.s32 	%p50, %r254, %r256;
	selp.u32 	%r257, 1, 0, %p50;
	add.s32 	%r277, %r277, %r257;
	st.global.u32 	[%rd12], %r277;
$L__BB0_31:
	ld.global.u32 	%r258, [%rd14];
	add.s32 	%r259, %r258, %r277;
	st.global.u32 	[%rd14], %r259;
	add.s32 	%r268, %r268, 1;
	setp.ne.s32 	%p51, %r268, %r71;
	@%p51 bra 	$L__BB0_20;
	add.s32 	%r260, %r260, %r72;
	setp.lt.s32 	%p52, %r260, %r2;
	@%p52 bra 	$L__BB0_3;
	bra.uni 	$L__BB0_49;
$L__BB0_33:
	add.s32 	%r100, %r3, -1;
	setp.lt.u32 	%p12, %r100, 7;
	@%p12 bra 	$L__BB0_35;
	mul.wide.u32 	%rd51, %r279, 4;
	add.s64 	%rd52, %rd6, %rd51;
	mov.b32 	%r101, 0;
	st.local.u32 	[%rd52], %r101;
	st.local.u32 	[%rd52+4], %r101;
	st.local.u32 	[%rd52+8], %r101;
	st.local.u32 	[%rd52+12], %r101;
	st.local.u32 	[%rd52+16], %r101;
	st.local.u32 	[%rd52+20], %r101;
	st.local.u32 	[%rd52+24], %r101;
	st.local.u32 	[%rd52+28], %r101;
	add.s32 	%r279, %r279, 8;
$L__BB0_35:
	setp.eq.s32 	%p13, %r4, 0;
	@%p13 bra 	$L__BB0_7;
	add.s32 	%r102, %r4, -1;
	setp.lt.u32 	%p14, %r102, 3;
	@%p14 bra 	$L__BB0_38;
	mul.wide.u32 	%rd53, %r279, 4;
	add.s64 	%rd54, %rd6, %rd53;
	mov.b32 	%r103, 0;
	st.local.u32 	[%rd54], %r103;
	st.local.u32 	[%rd54+4], %r103;
	st.local.u32 	[%rd54+8], %r103;
	st.local.u32 	[%rd54+12], %r103;
	add.s32 	%r279, %r279, 4;
$L__BB0_38:
	setp.eq.s32 	%p15, %r5, 0;
	@%p15 bra 	$L__BB0_7;
	setp.eq.s32 	%p16, %r5, 1;
	mul.wide.u32 	%rd55, %r279, 4;
	add.s64 	%rd15, %rd6, %rd55;
	mov.b32 	%r104, 0;
	st.local.u32 	[%rd15], %r104;
	@%p16 bra 	$L__BB0_7;
	setp.eq.s32 	%p17, %r5, 2;
	mov.b32 	%r105, 0;
	st.local.u32 	[%rd15+4], %r105;
	@%p17 bra 	$L__BB0_7;
	mov.b32 	%r106, 0;
	st.local.u32 	[%rd15+8], %r106;
	bra.uni 	$L__BB0_7;
$L__BB0_42:
	mul.wide.s32 	%rd24, %r260, 4;
	add.s64 	%rd25, %rd5, %rd24;
	ld.global.u32 	%r74, [%rd25];
	ld.global.u32 	%r75, [%rd25+4];
	min.s32 	%r59, %r74, %r75;
	max.s32 	%r60, %r74, %r75;
	shl.b32 	%r76, %r260, 1;
	mul.wide.s32 	%rd26, %r76, 4;
	add.s64 	%rd27, %rd4, %rd26;
	ld.global.u32 	%r77, [%rd27];
	mul.lo.s32 	%r61, %r77, %r71;
	add.s32 	%r62, %r60, 1;
	sub.s32 	%r78, %r62, %r59;
	and.b32  	%r63, %r78, 3;
	setp.eq.s32 	%p3, %r63, 0;
	mov.u32 	%r282, %r59;
	@%p3 bra 	$L__BB0_46;
	add.s32 	%r79, %r59, %r61;
	mul.wide.s32 	%rd28, %r79, 4;
	add.s64 	%rd16, %rd3, %rd28;
	ld.global.u32 	%r80, [%rd16];
	mul.wide.s32 	%rd29, %r80, 4;
	add.s64 	%rd30, %rd6, %rd29;
	mov.b32 	%r81, 1;
	st.local.u32 	[%rd30], %r81;
	add.s32 	%r282, %r59, 1;
	setp.eq.s32 	%p4, %r63, 1;
	@%p4 bra 	$L__BB0_46;
	ld.global.u32 	%r82, [%rd16+4];
	mul.wide.s32 	%rd31, %r82, 4;
	add.s64 	%rd32, %rd6, %rd31;
	mov.b32 	%r83, 1;
	st.local.u32 	[%rd32], %r83;
	add.s32 	%r282, %r59, 2;
	setp.eq.s32 	%p5, %r63, 2;
	@%p5 bra 	$L__BB0_46;
	ld.global.u32 	%r84, [%rd16+8];
	mul.wide.s32 	%rd33, %r84, 4;
	add.s64 	%rd34, %rd6, %rd33;
	mov.b32 	%r85, 1;
	st.local.u32 	[%rd34], %r85;
	add.s32 	%r282, %r59, 3;
$L__BB0_46:
	sub.s32 	%r86, %r60, %r59;
	setp.lt.u32 	%p6, %r86, 3;
	@%p6 bra 	$L__BB0_48;
$L__BB0_47:
	add.s32 	%r87, %r282, %r61;
	mul.wide.s32 	%rd35, %r87, 4;
	add.s64 	%rd36, %rd3, %rd35;
	ld.global.u32 	%r88, [%rd36];
	mul.wide.s32 	%rd37, %r88, 4;
	add.s64 	%rd38, %rd6, %rd37;
	mov.b32 	%r89, 1;
	st.local.u32 	[%rd38], %r89;
	ld.global.u32 	%r90, [%rd36+4];
	mul.wide.s32 	%rd39, %r90, 4;
	add.s64 	%rd40, %rd6, %rd39;
	st.local.u32 	[%rd40], %r89;
	ld.global.u32 	%r91, [%rd36+8];
	mul.wide.s32 	%rd41, %r91, 4;
	add.s64 	%rd42, %rd6, %rd41;
	st.local.u32 	[%rd42], %r89;
	ld.global.u32 	%r92, [%rd36+12];
	mul.wide.s32 	%rd43, %r92, 4;
	add.s64 	%rd44, %rd6, %rd43;
	st.local.u32 	[%rd44], %r89;
	add.s32 	%r282, %r282, 4;
	setp.ne.s32 	%p7, %r282, %r62;
	@%p7 bra 	$L__BB0_47;
$L__BB0_48:
	add.s64 	%rd46, %rd2, %rd24;
	mov.b32 	%r93, 0;
	st.global.u32 	[%rd46], %r93;
	add.s32 	%r260, %r260, %r72;
	setp.lt.s32 	%p8, %r260, %r2;
	@%p8 bra 	$L__BB0_42;
$L__BB0_49:
	ret;

}


// ===== COMPILED SASS (sm_100) =====

	.target	sm_100

	.elftype	@"ET_EXEC"


//--------------------- .note.nv.tkinfo           --------------------------
	.section	.note.nv.tkinfo,"",@"SHT_NOTE"
	.sectionflags	@"SHF_NOTE_NV_TKINFO"
	.tkinfo
        /*0018*/ 	.word	0x00000002
        /*0030*/ 	.string	""
        /*0030*/ 	.string	"ptxas"
        /*0030*/ 	.string	"Cuda compilation tools, release 13.0, V13.0.88"
        /*0030*/ 	.string	"Build cuda_13.0.r13.0/compiler.36424714_0"
        /*0030*/ 	.string	"-arch sm_100 -m 64 "



//--------------------- .note.nv.cuinfo           --------------------------
	.section	.note.nv.cuinfo,"",@"SHT_NOTE"
	.sectionflags	@"SHF_NOTE_NV_CUINFO"
        /*0018*/ 	.short	0x0002
        /*001a*/ 	.short	0x0064
        /*001c*/ 	.short	0x0082
	.zero		2


//--------------------- .nv.info                  --------------------------
	.section	.nv.info,"",@"SHT_CUDA_INFO"
	.align	4


	//----- nvinfo : EIATTR_REGCOUNT
	.align		4
        /*0000*/ 	.byte	0x04, 0x2f
        /*0002*/ 	.short	(.L_1 - .L_0)
	.align		4
.L_0:
        /*0004*/ 	.word	index@(_Z9cudaCrossPiS_S_S_S_S_iii)
        /*0008*/ 	.word	0x00000020


	//----- nvinfo : EIATTR_FRAME_SIZE
	.align		4
.L_1:
        /*000c*/ 	.byte	0x04, 0x11
        /*000e*/ 	.short	(.L_3 - .L_2)
	.align		4
.L_2:
        /*0010*/ 	.word	index@(_Z9cudaCrossPiS_S_S_S_S_iii)
        /*0014*/ 	.word	0x000007d0


	//----- nvinfo : EIATTR_MIN_STACK_SIZE
	.align		4
.L_3:
        /*0018*/ 	.byte	0x04, 0x12
        /*001a*/ 	.short	(.L_5 - .L_4)
	.align		4
.L_4:
        /*001c*/ 	.word	index@(_Z9cudaCrossPiS_S_S_S_S_iii)
        /*0020*/ 	.word	0x000007d0
.L_5:


//--------------------- .nv.compat                --------------------------
	.section	.nv.compat,"",@"SHT_CUDA_COMPAT_INFO"
	.align	4
        /*0000*/ 	.byte	0x02, 0x09, 0x00, 0x00, 0x02, 0x02, 0x01, 0x00, 0x02, 0x05, 0x05, 0x00, 0x03, 0x07, 0x01, 0x01
        /*0010*/ 	.byte	0x02, 0x03, 0x00, 0x00, 0x02, 0x06, 0x01, 0x00, 0x04, 0x0b, 0x08, 0x00, 0x09, 0x00, 0x00, 0x00
        /*0020*/ 	.byte	0x00, 0x00, 0x00, 0x00


//--------------------- .nv.info._Z9cudaCrossPiS_S_S_S_S_iii --------------------------
	.section	.nv.info._Z9cudaCrossPiS_S_S_S_S_iii,"",@"SHT_CUDA_INFO"
	.sectionflags	@""
	.align	4


	//----- nvinfo : EIATTR_CUDA_API_VERSION
	.align		4
        /*0000*/ 	.byte	0x04, 0x37
        /*0002*/ 	.short	(.L_7 - .L_6)
.L_6:
        /*0004*/ 	.word	0x00000082


	//----- nvinfo : EIATTR_KPARAM_INFO
	.align		4
.L_7:
        /*0008*/ 	.byte	0x04, 0x17
        /*000a*/ 	.short	(.L_9 - .L_8)
.L_8:
        /*000c*/ 	.word	0x00000000
        /*0010*/ 	.short	0x0008
        /*0012*/ 	.short	0x0038
        /*0014*/ 	.byte	0x00, 0xf0, 0x11, 0x00


	//----- nvinfo : EIATTR_KPARAM_INFO
	.align		4
.L_9:
        /*0018*/ 	.byte	0x04, 0x17
        /*001a*/ 	.short	(.L_11 - .L_10)
.L_10:
        /*001c*/ 	.word	0x00000000
        /*0020*/ 	.short	0x0007
        /*0022*/ 	.short	0x0034
        /*0024*/ 	.byte	0x00, 0xf0, 0x11, 0x00


	//----- nvinfo : EIATTR_KPARAM_INFO
	.align		4
.L_11:
        /*0028*/ 	.byte	0x04, 0x17
        /*002a*/ 	.short	(.L_13 - .L_12)
.L_12:
        /*002c*/ 	.word	0x00000000
        /*0030*/ 	.short	0x0006
        /*0032*/ 	.short	0x0030
        /*0034*/ 	.byte	0x00, 0xf0, 0x11, 0x00


	//----- nvinfo : EIATTR_KPARAM_INFO
	.align		4
.L_13:
        /*0038*/ 	.byte	0x04, 0x17
        /*003a*/ 	.short	(.L_15 - .L_14)
.L_14:
        /*003c*/ 	.word	0x00000000
        /*0040*/ 	.short	0x0005
        /*0042*/ 	.short	0x0028
        /*0044*/ 	.byte	0x00, 0xf5, 0x21, 0x00


	//----- nvinfo : EIATTR_KPARAM_INFO
	.align		4
.L_15:
        /*0048*/ 	.byte	0x04, 0x17
        /*004a*/ 	.short	(.L_17 - .L_16)
.L_16:
        /*004c*/ 	.word	0x00000000
        /*0050*/ 	.short	0x0004
        /*0052*/ 	.short	0x0020
        /*0054*/ 	.byte	0x00, 0xf5, 0x21, 0x00


	//----- nvinfo : EIATTR_KPARAM_INFO
	.align		4
.L_17:
        /*0058*/ 	.byte	0x04, 0x17
        /*005a*/ 	.short	(.L_19 - .L_18)
.L_18:
        /*005c*/ 	.word	0x00000000
        /*0060*/ 	.short	0x0003
        /*0062*/ 	.short	0x0018
        /*0064*/ 	.byte	0x00, 0xf5, 0x21, 0x00


	//----- nvinfo : EIATTR_KPARAM_INFO
	.align		4
.L_19:
        /*0068*/ 	.byte	0x04, 0x17
        /*006a*/ 	.short	(.L_21 - .L_20)
.L_20:
        /*006c*/ 	.word	0x00000000
        /*0070*/ 	.short	0x0002
        /*0072*/ 	.short	0x0010
        /*0074*/ 	.byte	0x00, 0xf5, 0x21, 0x00


	//----- nvinfo : EIATTR_KPARAM_INFO
	.align		4
.L_21:
        /*0078*/ 	.byte	0x04, 0x17
        /*007a*/ 	.short	(.L_23 - .L_22)
.L_22:
        /*007c*/ 	.word	0x00000000
        /*0080*/ 	.short	0x0001
        /*0082*/ 	.short	0x0008
        /*0084*/ 	.byte	0x00, 0xf5, 0x21, 0x00


	//----- nvinfo : EIATTR_KPARAM_INFO
	.align		4
.L_23:
        /*0088*/ 	.byte	0x04, 0x17
        /*008a*/ 	.short	(.L_25 - .L_24)
.L_24:
        /*008c*/ 	.word	0x00000000
        /*0090*/ 	.short	0x0000
        /*0092*/ 	.short	0x0000
        /*0094*/ 	.byte	0x00, 0xf5, 0x21, 0x00


	//----- nvinfo : EIATTR_SPARSE_MMA_MASK
	.align		4
.L_25:
        /*0098*/ 	.byte	0x03, 0x50
        /*009a*/ 	.short	0x0000


	//----- nvinfo : EIATTR_MAXREG_COUNT
	.align		4
        /*009c*/ 	.byte	0x03, 0x1b
        /*009e*/ 	.short	0x00ff


	//----- nvinfo : EIATTR_MERCURY_ISA_VERSION
	.align		4
        /*00a0*/ 	.byte	0x03, 0x5f
        /*00a2*/ 	.short	0x0101


	//----- nvinfo : EIATTR_VRC_CTA_INIT_COUNT
	.align		4
        /*00a4*/ 	.byte	0x02, 0x4a
	.zero		1
	.zero		1


	//----- nvinfo : EIATTR_EXIT_INSTR_OFFSETS
	.align		4
        /*00a8*/ 	.byte	0x04, 0x1c
        /*00aa*/ 	.short	(.L_27 - .L_26)


	//   ....[0]....
.L_26:
        /*00ac*/ 	.word	0x00000060


	//   ....[1]....
        /*00b0*/ 	.word	0x00000c80


	//   ....[2]....
        /*00b4*/ 	.word	0x000029e0


	//----- nvinfo : EIATTR_CRS_STACK_SIZE
	.align		4
.L_27:
        /*00b8*/ 	.byte	0x04, 0x1e
        /*00ba*/ 	.short	(.L_29 - .L_28)
.L_28:
        /*00bc*/ 	.word	0x00000000


	//----- nvinfo : EIATTR_CBANK_PARAM_SIZE
	.align		4
.L_29:
        /*00c0*/ 	.byte	0x03, 0x19
        /*00c2*/ 	.short	0x003c


	//----- nvinfo : EIATTR_PARAM_CBANK
	.align		4
        /*00c4*/ 	.byte	0x04, 0x0a
        /*00c6*/ 	.short	(.L_31 - .L_30)
	.align		4
.L_30:
        /*00c8*/ 	.word	index@(.nv.constant0._Z9cudaCrossPiS_S_S_S_S_iii)
        /*00cc*/ 	.short	0x0380
        /*00ce*/ 	.short	0x003c


	//----- nvinfo : EIATTR_SW_WAR
	.align		4
.L_31:
        /*00d0*/ 	.byte	0x04, 0x36
        /*00d2*/ 	.short	(.L_33 - .L_32)
.L_32:
        /*00d4*/ 	.word	0x00000008
.L_33:


//--------------------- .nv.callgraph             --------------------------
	.section	.nv.callgraph,"",@"SHT_CUDA_CALLGRAPH"
	.align	4
	.sectionentsize	8
	.align		4
        /*0000*/ 	.word	0x00000000
	.align		4
        /*0004*/ 	.word	0xffffffff
	.align		4
        /*0008*/ 	.word	0x00000000
	.align		4
        /*000c*/ 	.word	0xfffffffe
	.align		4
        /*0010*/ 	.word	0x00000000
	.align		4
        /*0014*/ 	.word	0xfffffffd
	.align		4
        /*0018*/ 	.word	0x00000000
	.align		4
        /*001c*/ 	.word	0xfffffffc


//--------------------- .text._Z9cudaCrossPiS_S_S_S_S_iii --------------------------
	.section	.text._Z9cudaCrossPiS_S_S_S_S_iii,"ax",@progbits
	.align	128
.text._Z9cudaCrossPiS_S_S_S_S_iii:
        .type           _Z9cudaCrossPiS_S_S_S_S_iii,@function
        .size           _Z9cudaCrossPiS_S_S_S_S_iii,(.L_x_42 - _Z9cudaCrossPiS_S_S_S_S_iii)
        .other          _Z9cudaCrossPiS_S_S_S_S_iii,@"STO_CUDA_ENTRY STV_DEFAULT"
_Z9cudaCrossPiS_S_S_S_S_iii:
[----:B------:R-:W0:Y:S01]  /*0000*/  LDC R1, c[0x0][0x37c] ;  /* 0x0000df00ff017b82 */ /* 0x000e220000000800 */
[----:B------:R-:W1:Y:S01]  /*0010*/  S2R R0, SR_TID.X ;  /* 0x0000000000007919 */ /* 0x000e620000002100 */
[----:B------:R-:W2:Y:S01]  /*0020*/  LDCU UR5, c[0x0][0x3b4] ;  /* 0x00007680ff0577ac */ /* 0x000ea20008000800 */
[----:B0-----:R-:W-:Y:S01]  /*0030*/  VIADD R1, R1, 0xfffff830 ;  /* 0xfffff83001017836 */ /* 0x001fe20000000000 */
[----:B--2---:R-:W-:-:S06]  /*0040*/  UIADD3 UR5, UPT, UPT, UR5, -0x2, URZ ;  /* 0xfffffffe05057890 */ /* 0x004fcc000fffe0ff */
[----:B-1----:R-:W-:-:S13]  /*0050*/  ISETP.GE.AND P0, PT, R0, UR5, PT ;  /* 0x0000000500007c0c */ /* 0x002fda000bf06270 */
[----:B------:R-:W-:Y:S05]  /*0060*/  @P0 EXIT ;  /* 0x000000000000094d */ /* 0x000fea0003800000 */
[----:B------:R-:W0:Y:S01]  /*0070*/  LDC R13, c[0x0][0x3b0] ;  /* 0x0000ec00ff0d7b82 */ /* 0x000e220000000800 */
[----:B------:R-:W1:Y:S01]  /*0080*/  LDCU.64 UR6, c[0x0][0x358] ;  /* 0x00006b00ff0677ac */ /* 0x000e620008000a00 */
[----:B------:R-:W2:Y:S01]  /*0090*/  LDCU UR8, c[0x0][0x3b0] ;  /* 0x00007600ff0877ac */ /* 0x000ea20008000800 */
[----:B0-----:R-:W-:-:S13]  /*00a0*/  ISETP.GT.AND P0, PT, R13, RZ, PT ;  /* 0x000000ff0d00720c */ /* 0x001fda0003f04270 */
[----:B-12---:R-:W-:Y:S05]  /*00b0*/  @P0 BRA `(.L_x_0) ;  /* 0x0000000800f40947 */ /* 0x006fea0003800000 */
.L_x_12:
[----:B0-2---:R-:W0:Y:S08]  /*00c0*/  LDC.64 R2, c[0x0][0x3a8] ;  /* 0x0000ea00ff027b82 */ /* 0x005e300000000a00 */
[----:B-1----:R-:W1:Y:S01]  /*00d0*/  LDC.64 R4, c[0x0][0x3a0] ;  /* 0x0000e800ff047b82 */ /* 0x002e620000000a00 */
[C---:B------:R-:W-:Y:S01]  /*00e0*/  IMAD.SHL.U32 R9, R0.reuse, 0x2, RZ ;  /* 0x0000000200097824 */ /* 0x040fe200078e00ff */
[----:B------:R-:W2:Y:S01]  /*00f0*/  LDCU UR4, c[0x0][0x3b8] ;  /* 0x00007700ff0477ac */ /* 0x000ea20008000800 */
[----:B0-----:R-:W-:-:S05]  /*0100*/  IMAD.WIDE R2, R0, 0x4, R2 ;  /* 0x0000000400027825 */ /* 0x001fca00078e0202 */
[----:B---3--:R-:W3:Y:S04]  /*0110*/  LDG.E R6, desc[UR6][R2.64] ;  /* 0x0000000602067981 */ /* 0x008ee8000c1e1900 */
[----:B------:R-:W3:Y:S01]  /*0120*/  LDG.E R7, desc[UR6][R2.64+0x4] ;  /* 0x0000040602077981 */ /* 0x000ee2000c1e1900 */
[----:B-1----:R-:W-:-:S05]  /*0130*/  IMAD.WIDE R4, R9, 0x4, R4 ;  /* 0x0000000409047825 */ /* 0x002fca00078e0204 */
[----:B-----5:R0:W5:Y:S01]  /*0140*/  LDG.E R10, desc[UR6][R4.64] ;  /* 0x00000006040a7981 */ /* 0x020162000c1e1900 */
[----:B------:R-:W-:Y:S01]  /*0150*/  IMAD.MOV.U32 R12, RZ, RZ, R0 ;  /* 0x000000ffff0c7224 */ /* 0x000fe200078e0000 */
[----:B------:R-:W-:Y:S01]  /*0160*/  BSSY.RECONVERGENT B0, `(.L_x_1) ;  /* 0x0000020000007945 */ /* 0x000fe20003800200 */
[----:B--2---:R-:W-:-:S05]  /*0170*/  VIADD R0, R0, UR4 ;  /* 0x0000000400007c36 */ /* 0x004fca0008000000 */
[----:B------:R-:W-:Y:S02]  /*0180*/  ISETP.GE.AND P1, PT, R0, UR5, PT ;  /* 0x0000000500007c0c */ /* 0x000fe4000bf26270 */
[CC--:B---3--:R-:W-:Y:S02]  /*0190*/  VIMNMX R8, PT, PT, R6.reuse, R7.reuse, !PT ;  /* 0x0000000706087248 */ /* 0x0c8fe40007fe0100 */
[----:B------:R-:W-:Y:S02]  /*01a0*/  VIMNMX R7, PT, PT, R6, R7, PT ;  /* 0x0000000706077248 */ /* 0x000fe40003fe0100 */
[----:B------:R-:W-:-:S03]  /*01b0*/  IADD3 R11, PT, PT, R8, 0x1, RZ ;  /* 0x00000001080b7810 */ /* 0x000fc60007ffe0ff */
[--C-:B------:R-:W-:Y:S01]  /*01c0*/  IMAD.IADD R6, R8, 0x1, -R7.reuse ;  /* 0x0000000108067824 */ /* 0x100fe200078e0a07 */
[----:B------:R-:W-:Y:S01]  /*01d0*/  IADD3 R2, PT, PT, -R7, R11, RZ ;  /* 0x0000000b07027210 */ /* 0x000fe20007ffe1ff */
[----:B------:R-:W-:-:S03]  /*01e0*/  IMAD.MOV.U32 R14, RZ, RZ, R7 ;  /* 0x000000ffff0e7224 */ /* 0x000fc600078e0007 */
[----:B------:R-:W-:Y:S02]  /*01f0*/  ISETP.GE.U32.AND P0, PT, R6, 0x3, PT ;  /* 0x000000030600780c */ /* 0x000fe40003f06070 */
[----:B------:R-:W-:-:S13]  /*0200*/  LOP3.LUT P2, R6, R2, 0x3, RZ, 0xc0, !PT ;  /* 0x0000000302067812 */ /* 0x000fda000784c0ff */
[----:B0-----:R-:W-:Y:S05]  /*0210*/  @!P2 BRA `(.L_x_2) ;  /* 0x000000000050a947 */ /* 0x001fea0003800000 */
[----:B------:R-:W0:Y:S01]  /*0220*/  LDC.64 R2, c[0x0][0x380] ;  /* 0x0000e000ff027b82 */ /* 0x000e220000000a00 */
[----:B------:R-:W1:Y:S02]  /*0230*/  LDCU UR4, c[0x0][0x3b0] ;  /* 0x00007600ff0477ac */ /* 0x000e640008000800 */
[----:B-1---5:R-:W-:-:S04]  /*0240*/  IMAD R5, R10, UR4, R7 ;  /* 0x000000040a057c24 */ /* 0x022fc8000f8e0207 */
[----:B0-----:R-:W-:-:S05]  /*0250*/  IMAD.WIDE R2, R5, 0x4, R2 ;  /* 0x0000000405027825 */ /* 0x001fca00078e0202 */
[----:B------:R-:W2:Y:S01]  /*0260*/  LDG.E R4, desc[UR6][R2.64] ;  /* 0x0000000602047981 */ /* 0x000ea2000c1e1900 */
[----:B------:R-:W-:Y:S01]  /*0270*/  HFMA2 R5, -RZ, RZ, 0, 5.9604644775390625e-08 ;  /* 0x00000001ff057431 */ /* 0x000fe200000001ff */
[----:B------:R-:W-:Y:S01]  /*0280*/  ISETP.NE.AND P2, PT, R6, 0x1, PT ;  /* 0x000000010600780c */ /* 0x000fe20003f45270 */
[----:B------:R-:W-:Y:S02]  /*0290*/  VIADD R14, R7, 0x1 ;  /* 0x00000001070e7836 */ /* 0x000fe40000000000 */
[----:B--2---:R-:W-:-:S05]  /*02a0*/  IMAD R4, R4, 0x4, R1 ;  /* 0x0000000404047824 */ /* 0x004fca00078e0201 */
[----:B------:R0:W-:Y:S05]  /*02b0*/  STL [R4], R5 ;  /* 0x0000000504007387 */ /* 0x0001ea0000100800 */
[----:B------:R-:W-:Y:S05]  /*02c0*/  @!P2 BRA `(.L_x_2) ;  /* 0x000000000024a947 */ /* 0x000fea0003800000 */
[----:B------:R-:W-:Y:S01]  /*02d0*/  ISETP.NE.AND P2, PT, R6, 0x2, PT ;  /* 0x000000020600780c */ /* 0x000fe20003f45270 */
[----:B0-----:R-:W2:-:S12]  /*02e0*/  LDG.E R4, desc[UR6][R2.64+0x4] ;  /* 0x0000040602047981 */ /* 0x001e98000c1e1900 */
[----:B------:R-:W3:Y:S01]  /*02f0*/  @P2 LDG.E R6, desc[UR6][R2.64+0x8] ;  /* 0x0000080602062981 */ /* 0x000ee2000c1e1900 */
[C---:B------:R-:W-:Y:S01]  /*0300*/  VIADD R14, R7.reuse, 0x2 ;  /* 0x00000002070e7836 */ /* 0x040fe20000000000 */
[----:B------:R-:W-:Y:S02]  /*0310*/  @P2 IADD3 R14, PT, PT, R7, 0x3, RZ ;  /* 0x00000003070e2810 */ /* 0x000fe40007ffe0ff */
[----:B--2---:R-:W-:-:S05]  /*0320*/  LEA R4, R4, R1, 0x2 ;  /* 0x0000000104047211 */ /* 0x004fca00078e10ff */
[----:B------:R1:W-:Y:S01]  /*0330*/  STL [R4], R5 ;  /* 0x0000000504007387 */ /* 0x0003e20000100800 */
[----:B---3--:R-:W-:-:S05]  /*0340*/  @P2 IMAD R6, R6, 0x4, R1 ;  /* 0x0000000406062824 */ /* 0x008fca00078e0201 */
[----:B------:R1:W-:Y:S02]  /*0350*/  @P2 STL [R6], R5 ;  /* 0x0000000506002387 */ /* 0x0003e40000100800 */
.L_x_2:
[----:B------:R-:W-:Y:S05]  /*0360*/  BSYNC.RECONVERGENT B0 ;  /* 0x0000000000007941 */ /* 0x000fea0003800200 */
.L_x_1:
[----:B------:R-:W-:Y:S04]  /*0370*/  BSSY.RECONVERGENT B1, `(.L_x_3) ;  /* 0x000008c000017945 */ /* 0x000fe80003800200 */
[----:B------:R-:W-:Y:S05]  /*0380*/  @!P0 BRA `(.L_x_4) ;  /* 0x0000000800288947 */ /* 0x000fea0003800000 */
[----:B------:R-:W2:Y:S01]  /*0390*/  LDC.64 R2, c[0x0][0x380] ;  /* 0x0000e000ff027b82 */ /* 0x000ea20000000a00 */
[----:B------:R-:W-:Y:S01]  /*03a0*/  ISETP.GE.AND P0, PT, R14, R11, PT ;  /* 0x0000000b0e00720c */ /* 0x000fe20003f06270 */
[----:B------:R-:W-:-:S12]  /*03b0*/  BSSY.RELIABLE B0, `(.L_x_5) ;  /* 0x0000075000007945 */ /* 0x000fd80003800100 */
[----:B------:R-:W-:Y:S05]  /*03c0*/  @P0 BRA `(.L_x_6) ;  /* 0x0000000400cc0947 */ /* 0x000fea0003800000 */
[----:B01----:R-:W-:Y:S01]  /*03d0*/  IMAD.IADD R4, R11, 0x1, -R14 ;  /* 0x000000010b047824 */ /* 0x003fe200078e0a0e */
[----:B------:R-:W-:Y:S01]  /*03e0*/  BSSY.RECONVERGENT B2, `(.L_x_7) ;  /* 0x0000047000027945 */ /* 0x000fe20003800200 */
[----:B------:R-:W-:-:S03]  /*03f0*/  PLOP3.LUT P0, PT, PT, PT, PT, 0x80, 0x8 ;  /* 0x000000000008781c */ /* 0x000fc60003f0f070 */
[----:B------:R-:W-:-:S13]  /*0400*/  ISETP.GT.AND P2, PT, R4, 0xc, PT ;  /* 0x0000000c0400780c */ /* 0x000fda0003f44270 */
[----:B------:R-:W-:Y:S05]  /*0410*/  @!P2 BRA `(.L_x_8) ;  /* 0x00000004000ca947 */ /* 0x000fea0003800000 */
[----:B------:R-:W-:Y:S01]  /*0420*/  PLOP3.LUT P0, PT, PT, PT, PT, 0x8, 0x80 ;  /* 0x000000000080781c */ /* 0x000fe20003f0e170 */
[----:B------:R-:W-:-:S12]  /*0430*/  VIADD R13, R8, 0xfffffff5 ;  /* 0xfffffff5080d7836 */ /* 0x000fd80000000000 */
.L_x_9:
[----:B--2---:R-:W0:Y:S01]  /*0440*/  LDC.64 R8, c[0x0][0x380] ;  /* 0x0000e000ff087b82 */ /* 0x004e220000000a00 */
[----:B------:R-:W1:Y:S02]  /*0450*/  LDCU UR4, c[0x0][0x3b0] ;  /* 0x00007600ff0477ac */ /* 0x000e640008000800 */
[----:B-1---5:R-:W-:-:S04]  /*0460*/  IMAD R27, R10, UR4, R14 ;  /* 0x000000040a1b7c24 */ /* 0x022fc8000f8e020e */
[----:B0-----:R-:W-:-:S05]  /*0470*/  IMAD.WIDE R26, R27, 0x4, R8 ;  /* 0x000000041b1a7825 */ /* 0x001fca00078e0208 */
[----:B------:R-:W3:Y:S01]  /*0480*/  LDG.E R28, desc[UR6][R26.64] ;  /* 0x000000061a1c7981 */ /* 0x000ee2000c1e1900 */
[C---:B------:R-:W-:Y:S01]  /*0490*/  IADD3 R5, PT, PT, R14.reuse, 0x4, RZ ;  /* 0x000000040e057810 */ /* 0x040fe20007ffe0ff */
[C---:B------:R-:W-:Y:S02]  /*04a0*/  VIADD R7, R14.reuse, 0x8 ;  /* 0x000000080e077836 */ /* 0x040fe40000000000 */
[----:B------:R-:W-:Y:S01]  /*04b0*/  VIADD R15, R14, 0xc ;  /* 0x0000000c0e0f7836 */ /* 0x000fe20000000000 */
[----:B------:R-:W4:Y:S01]  /*04c0*/  LDG.E R18, desc[UR6][R26.64+0x4] ;  /* 0x000004061a127981 */ /* 0x000f22000c1e1900 */
[C---:B------:R-:W-:Y:S02]  /*04d0*/  IMAD R5, R10.reuse, UR4, R5 ;  /* 0x000000040a057c24 */ /* 0x040fe4000f8e0205 */
[----:B------:R-:W-:Y:S01]  /*04e0*/  IMAD R7, R10, UR4, R7 ;  /* 0x000000040a077c24 */ /* 0x000fe2000f8e0207 */
[----:B------:R-:W2:Y:S01]  /*04f0*/  LDG.E R20, desc[UR6][R26.64+0x8] ;  /* 0x000008061a147981 */ /* 0x000ea2000c1e1900 */
[----:B------:R-:W-:-:S03]  /*0500*/  IMAD.WIDE R4, R5, 0x4, R8 ;  /* 0x0000000405047825 */ /* 0x000fc600078e0208 */
[----:B------:R-:W2:Y:S01]  /*0510*/  LDG.E R22, desc[UR6][R26.64+0xc] ;  /* 0x00000c061a167981 */ /* 0x000ea2000c1e1900 */
[----:B------:R-:W-:Y:S02]  /*0520*/  IMAD R15, R10, UR4, R15 ;  /* 0x000000040a0f7c24 */ /* 0x000fe4000f8e020f */
[--C-:B------:R-:W-:Y:S01]  /*0530*/  IMAD.WIDE R6, R7, 0x4, R8.reuse ;  /* 0x0000000407067825 */ /* 0x100fe200078e0208 */
[----:B------:R-:W2:Y:S03]  /*0540*/  LDG.E R16, desc[UR6][R4.64] ;  /* 0x0000000604107981 */ /* 0x000ea6000c1e1900 */
[----:B------:R-:W-:Y:S01]  /*0550*/  IMAD.WIDE R8, R15, 0x4, R8 ;  /* 0x000000040f087825 */ /* 0x000fe200078e0208 */
[----:B------:R-:W2:Y:S03]  /*0560*/  LDG.E R24, desc[UR6][R4.64+0x4] ;  /* 0x0000040604187981 */ /* 0x000ea6000c1e1900 */
[----:B------:R-:W-:Y:S01]  /*0570*/  IMAD.MOV.U32 R23, RZ, RZ, 0x1 ;  /* 0x00000001ff177424 */ /* 0x000fe200078e00ff */
[----:B------:R-:W2:Y:S04]  /*0580*/  LDG.E R26, desc[UR6][R4.64+0x8] ;  /* 0x00000806041a7981 */ /* 0x000ea8000c1e1900 */
[----:B------:R-:W2:Y:S04]  /*0590*/  LDG.E R15, desc[UR6][R4.64+0xc] ;  /* 0x00000c06040f7981 */ /* 0x000ea8000c1e1900 */
[----:B------:R-:W2:Y:S04]  /*05a0*/  LDG.E R21, desc[UR6][R6.64] ;  /* 0x0000000606157981 */ /* 0x000ea8000c1e1900 */
[----:B------:R-:W2:Y:S04]  /*05b0*/  LDG.E R19, desc[UR6][R6.64+0x4] ;  /* 0x0000040606137981 */ /* 0x000ea8000c1e1900 */
[----:B------:R-:W2:Y:S04]  /*05c0*/  LDG.E R17, desc[UR6][R6.64+0x8] ;  /* 0x0000080606117981 */ /* 0x000ea8000c1e1900 */
[----:B------:R-:W2:Y:S04]  /*05d0*/  LDG.E R29, desc[UR6][R8.64+0x4] ;  /* 0x00000406081d7981 */ /* 0x000ea8000c1e1900 */
[----:B------:R-:W2:Y:S04]  /*05e0*/  LDG.E R27, desc[UR6][R8.64+0x8] ;  /* 0x00000806081b7981 */ /* 0x000ea8000c1e1900 */
[----:B------:R-:W2:Y:S01]  /*05f0*/  LDG.E R4, desc[UR6][R8.64+0xc] ;  /* 0x00000c0608047981 */ /* 0x000ea2000c1e1900 */
[----:B---3--:R-:W-:-:S03]  /*0600*/  LEA R25, R28, R1, 0x2 ;  /* 0x000000011c197211 */ /* 0x008fc600078e10ff */
[----:B------:R0:W3:Y:S04]  /*0610*/  LDG.E R28, desc[UR6][R6.64+0xc] ;  /* 0x00000c06061c7981 */ /* 0x0000e8000c1e1900 */
[----:B------:R1:W-:Y:S04]  /*0620*/  STL [R25], R23 ;  /* 0x0000001719007387 */ /* 0x0003e80000100800 */
[----:B-1----:R1:W3:Y:S01]  /*0630*/  LDG.E R25, desc[UR6][R8.64] ;  /* 0x0000000608197981 */ /* 0x0022e2000c1e1900 */
[--C-:B----4-:R-:W-:Y:S01]  /*0640*/  IMAD R18, R18, 0x4, R1.reuse ;  /* 0x0000000412127824 */ /* 0x110fe200078e0201 */
[----:B--2---:R-:W-:Y:S01]  /*0650*/  LEA R20, R20, R1, 0x2 ;  /* 0x0000000114147211 */ /* 0x004fe200078e10ff */
[----:B------:R-:W-:-:S02]  /*0660*/  IMAD R22, R22, 0x4, R1 ;  /* 0x0000000416167824 */ /* 0x000fc400078e0201 */
[--C-:B------:R-:W-:Y:S01]  /*0670*/  IMAD R16, R16, 0x4, R1.reuse ;  /* 0x0000000410107824 */ /* 0x100fe200078e0201 */
[----:B------:R-:W-:Y:S01]  /*0680*/  LEA R24, R24, R1, 0x2 ;  /* 0x0000000118187211 */ /* 0x000fe200078e10ff */
[----:B------:R2:W-:Y:S01]  /*0690*/  STL [R18], R23 ;  /* 0x0000001712007387 */ /* 0x0005e20000100800 */
[----:B------:R-:W-:-:S03]  /*06a0*/  IMAD R26, R26, 0x4, R1 ;  /* 0x000000041a1a7824 */ /* 0x000fc600078e0201 */
[----:B------:R4:W-:Y:S01]  /*06b0*/  STL [R20], R23 ;  /* 0x0000001714007387 */ /* 0x0009e20000100800 */
[----:B0-----:R-:W-:-:S03]  /*06c0*/  IMAD R6, R15, 0x4, R1 ;  /* 0x000000040f067824 */ /* 0x001fc600078e0201 */
[----:B------:R0:W-:Y:S01]  /*06d0*/  STL [R22], R23 ;  /* 0x0000001716007387 */ /* 0x0001e20000100800 */
[----:B-1----:R-:W-:-:S03]  /*06e0*/  LEA R8, R21, R1, 0x2 ;  /* 0x0000000115087211 */ /* 0x002fc600078e10ff */
[----:B------:R1:W-:Y:S01]  /*06f0*/  STL [R16], R23 ;  /* 0x0000001710007387 */ /* 0x0003e20000100800 */
[----:B--2---:R-:W-:-:S03]  /*0700*/  IMAD R18, R19, 0x4, R1 ;  /* 0x0000000413127824 */ /* 0x004fc600078e0201 */
[----:B------:R2:W-:Y:S01]  /*0710*/  STL [R24], R23 ;  /* 0x0000001718007387 */ /* 0x0005e20000100800 */
[----:B------:R-:W-:-:S03]  /*0720*/  IMAD R17, R17, 0x4, R1 ;  /* 0x0000000411117824 */ /* 0x000fc600078e0201 */
[----:B------:R2:W-:Y:S01]  /*0730*/  STL [R26], R23 ;  /* 0x000000171a007387 */ /* 0x0005e20000100800 */
[----:B----4-:R-:W-:-:S03]  /*0740*/  IMAD R20, R29, 0x4, R1 ;  /* 0x000000041d147824 */ /* 0x010fc600078e0201 */
[----:B------:R2:W-:Y:S01]  /*0750*/  STL [R6], R23 ;  /* 0x0000001706007387 */ /* 0x0005e20000100800 */
[----:B0-----:R-:W-:-:S03]  /*0760*/  LEA R22, R27, R1, 0x2 ;  /* 0x000000011b167211 */ /* 0x001fc600078e10ff */
[----:B------:R2:W-:Y:S01]  /*0770*/  STL [R8], R23 ;  /* 0x0000001708007387 */ /* 0x0005e20000100800 */
[----:B------:R-:W-:-:S03]  /*0780*/  IMAD R4, R4, 0x4, R1 ;  /* 0x0000000404047824 */ /* 0x000fc600078e0201 */
[----:B------:R2:W-:Y:S04]  /*0790*/  STL [R18], R23 ;  /* 0x0000001712007387 */ /* 0x0005e80000100800 */
[----:B------:R2:W-:Y:S01]  /*07a0*/  STL [R17], R23 ;  /* 0x0000001711007387 */ /* 0x0005e20000100800 */
[----:B------:R-:W-:-:S05]  /*07b0*/  VIADD R14, R14, 0x10 ;  /* 0x000000100e0e7836 */ /* 0x000fca0000000000 */
[----:B------:R-:W-:Y:S02]  /*07c0*/  ISETP.GE.AND P2, PT, R14, R13, PT ;  /* 0x0000000d0e00720c */ /* 0x000fe40003f46270 */
[----:B---3--:R-:W-:-:S05]  /*07d0*/  LEA R28, R28, R1, 0x2 ;  /* 0x000000011c1c7211 */ /* 0x008fca00078e10ff */
[----:B------:R2:W-:Y:S01]  /*07e0*/  STL [R28], R23 ;  /* 0x000000171c007387 */ /* 0x0005e20000100800 */
[----:B-1----:R-:W-:-:S05]  /*07f0*/  IMAD R16, R25, 0x4, R1 ;  /* 0x0000000419107824 */ /* 0x002fca00078e0201 */
[----:B------:R2:W-:Y:S04]  /*0800*/  STL [R16], R23 ;  /* 0x0000001710007387 */ /* 0x0005e80000100800 */
[----:B------:R2:W-:Y:S04]  /*0810*/  STL [R20], R23 ;  /* 0x0000001714007387 */ /* 0x0005e80000100800 */
[----:B------:R2:W-:Y:S04]  /*0820*/  STL [R22], R23 ;  /* 0x0000001716007387 */ /* 0x0005e80000100800 */
[----:B------:R2:W-:Y:S01]  /*0830*/  STL [R4], R23 ;  /* 0x0000001704007387 */ /* 0x0005e20000100800 */
[----:B------:R-:W-:Y:S05]  /*0840*/  @!P2 BRA `(.L_x_9) ;  /* 0xfffffff800fca947 */ /* 0x000fea000383ffff */
.L_x_8:
[----:B------:R-:W-:Y:S05]  /*0850*/  BSYNC.RECONVERGENT B2 ;  /* 0x0000000000027941 */ /* 0x000fea0003800200 */
.L_x_7:
[----:B--2---:R-:W-:Y:S01]  /*0860*/  IADD3 R4, PT, PT, R11, -R14, RZ ;  /* 0x8000000e0b047210 */ /* 0x004fe20007ffe0ff */
[----:B------:R-:W-:Y:S03]  /*0870*/  BSSY.RECONVERGENT B2, `(.L_x_10) ;  /* 0x0000025000027945 */ /* 0x000fe60003800200 */
[----:B------:R-:W-:-:S13]  /*0880*/  ISETP.GT.AND P2, PT, R4, 0x4, PT ;  /* 0x000000040400780c */ /* 0x000fda0003f44270 */
[----:B------:R-:W-:Y:S05]  /*0890*/  @!P2 BRA `(.L_x_11) ;  /* 0x000000000088a947 */ /* 0x000fea0003800000 */
[----:B------:R-:W0:Y:S01]  /*08a0*/  LDC.64 R6, c[0x0][0x380] ;  /* 0x0000e000ff067b82 */ /* 0x000e220000000a00 */
[----:B------:R-:W1:Y:S01]  /*08b0*/  LDCU UR4, c[0x0][0x3b0] ;  /* 0x00007600ff0477ac */ /* 0x000e620008000800 */
[----:B------:R-:W-:Y:S02]  /*08c0*/  VIADD R9, R14, 0x4 ;  /* 0x000000040e097836 */ /* 0x000fe40000000000 */
[C---:B-1---5:R-:W-:Y:S02]  /*08d0*/  IMAD R5, R10.reuse, UR4, R14 ;  /* 0x000000040a057c24 */ /* 0x062fe4000f8e020e */
[----:B------:R-:W-:Y:S02]  /*08e0*/  IMAD R9, R10, UR4, R9 ;  /* 0x000000040a097c24 */ /* 0x000fe4000f8e0209 */
[----:B0-----:R-:W-:-:S04]  /*08f0*/  IMAD.WIDE R4, R5, 0x4, R6 ;  /* 0x0000000405047825 */ /* 0x001fc800078e0206 */
[----:B------:R-:W-:Y:S01]  /*0900*/  IMAD.WIDE R6, R9, 0x4, R6 ;  /* 0x0000000409067825 */ /* 0x000fe200078e0206 */
[----:B------:R-:W2:Y:S04]  /*0910*/  LDG.E R8, desc[UR6][R4.64] ;  /* 0x0000000604087981 */ /* 0x000ea8000c1e1900 */
[----:B------:R-:W3:Y:S04]  /*0920*/  LDG.E R16, desc[UR6][R4.64+0x4] ;  /* 0x0000040604107981 */ /* 0x000ee8000c1e1900 */
[----:B------:R-:W4:Y:S04]  /*0930*/  LDG.E R18, desc[UR6][R4.64+0x8] ;  /* 0x0000080604127981 */ /* 0x000f28000c1e1900 */
[----:B------:R-:W4:Y:S04]  /*0940*/  LDG.E R20, desc[UR6][R4.64+0xc] ;  /* 0x00000c0604147981 */ /* 0x000f28000c1e1900 */
[----:B------:R-:W4:Y:S04]  /*0950*/  LDG.E R22, desc[UR6][R6.64] ;  /* 0x0000000606167981 */ /* 0x000f28000c1e1900 */
[----:B------:R-:W4:Y:S04]  /*0960*/  LDG.E R24, desc[UR6][R6.64+0x4] ;  /* 0x0000040606187981 */ /* 0x000f28000c1e1900 */
[----:B------:R-:W4:Y:S04]  /*0970*/  LDG.E R26, desc[UR6][R6.64+0x8] ;  /* 0x00000806061a7981 */ /* 0x000f28000c1e1900 */
[----:B------:R-:W4:Y:S01]  /*0980*/  LDG.E R28, desc[UR6][R6.64+0xc] ;  /* 0x00000c06061c7981 */ /* 0x000f22000c1e1900 */
[----:B------:R-:W-:Y:S01]  /*0990*/  IMAD.MOV.U32 R9, RZ, RZ, 0x1 ;  /* 0x00000001ff097424 */ /* 0x000fe200078e00ff */
[----:B------:R-:W-:Y:S01]  /*09a0*/  PLOP3.LUT P0, PT, PT, PT, PT, 0x8, 0x80 ;  /* 0x000000000080781c */ /* 0x000fe20003f0e170 */
[----:B------:R-:W-:Y:S01]  /*09b0*/  VIADD R14, R14, 0x8 ;  /* 0x000000080e0e7836 */ /* 0x000fe20000000000 */
[----:B--2---:R-:W-:Y:S01]  /*09c0*/  LEA R8, R8, R1, 0x2 ;  /* 0x0000000108087211 */ /* 0x004fe200078e10ff */
[----:B---3--:R-:W-:-:S04]  /*09d0*/  IMAD R16, R16, 0x4, R1 ;  /* 0x0000000410107824 */ /* 0x008fc800078e0201 */
[----:B------:R0:W-:Y:S01]  /*09e0*/  STL [R8], R9 ;  /* 0x0000000908007387 */ /* 0x0001e20000100800 */
[----:B----4-:R-:W-:-:S03]  /*09f0*/  IMAD R18, R18, 0x4, R1 ;  /* 0x0000000412127824 */ /* 0x010fc600078e0201 */
[----:B------:R0:W-:Y:S01]  /*0a00*/  STL [R16], R9 ;  /* 0x0000000910007387 */ /* 0x0001e20000100800 */
[----:B------:R-:W-:-:S03]  /*0a10*/  LEA R20, R20, R1, 0x2 ;  /* 0x0000000114147211 */ /* 0x000fc600078e10ff */
[----:B------:R0:W-:Y:S01]  /*0a20*/  STL [R18], R9 ;  /* 0x0000000912007387 */ /* 0x0001e20000100800 */
[----:B------:R-:W-:-:S03]  /*0a30*/  IMAD R22, R22, 0x4, R1 ;  /* 0x0000000416167824 */ /* 0x000fc600078e0201 */
[----:B------:R0:W-:Y:S01]  /*0a40*/  STL [R20], R9 ;  /* 0x0000000914007387 */ /* 0x0001e20000100800 */
[----:B------:R-:W-:-:S03]  /*0a50*/  IMAD R24, R24, 0x4, R1 ;  /* 0x0000000418187824 */ /* 0x000fc600078e0201 */
[----:B------:R0:W-:Y:S01]  /*0a60*/  STL [R22], R9 ;  /* 0x0000000916007387 */ /* 0x0001e20000100800 */
[----:B------:R-:W-:-:S03]  /*0a70*/  LEA R26, R26, R1, 0x2 ;  /* 0x000000011a1a7211 */ /* 0x000fc600078e10ff */
[----:B------:R0:W-:Y:S01]  /*0a80*/  STL [R24], R9 ;  /* 0x0000000918007387 */ /* 0x0001e20000100800 */
[----:B------:R-:W-:-:S03]  /*0a90*/  IMAD R28, R28, 0x4, R1 ;  /* 0x000000041c1c7824 */ /* 0x000fc600078e0201 */
[----:B------:R0:W-:Y:S04]  /*0aa0*/  STL [R26], R9 ;  /* 0x000000091a007387 */ /* 0x0001e80000100800 */
[----:B------:R0:W-:Y:S02]  /*0ab0*/  STL [R28], R9 ;  /* 0x000000091c007387 */ /* 0x0001e40000100800 */
.L_x_11:
[----:B------:R-:W-:Y:S05]  /*0ac0*/  BSYNC.RECONVERGENT B2 ;  /* 0x0000000000027941 */ /* 0x000fea0003800200 */
.L_x_10:
[----:B------:R-:W-:-:S13]  /*0ad0*/  ISETP.NE.OR P0, PT, R14, R11, P0 ;  /* 0x0000000b0e00720c */ /* 0x000fda0000705670 */
[----:B------:R-:W-:Y:S05]  /*0ae0*/  @!P0 BREAK.RELIABLE B0 ;  /* 0x0000000000008942 */ /* 0x000fea0003800100 */
[----:B------:R-:W-:Y:S05]  /*0af0*/  @!P0 BRA `(.L_x_4) ;  /* 0x00000000004c8947 */ /* 0x000fea0003800000 */
.L_x_6:
[----:B------:R-:W-:Y:S05]  /*0b00*/  BSYNC.RELIABLE B0 ;  /* 0x0000000000007941 */ /* 0x000fea0003800100 */
.L_x_5:
[----:B01---5:R-:W-:-:S04]  /*0b10*/  IMAD R5, R10, UR8, R14 ;  /* 0x000000080a057c24 */ /* 0x023fc8000f8e020e */
[----:B--2---:R-:W-:-:S05]  /*0b20*/  IMAD.WIDE R4, R5, 0x4, R2 ;  /* 0x0000000405047825 */ /* 0x004fca00078e0202 */
[----:B---3--:R-:W2:Y:S04]  /*0b30*/  LDG.E R6, desc[UR6][R4.64] ;  /* 0x0000000604067981 */ /* 0x008ea8000c1e1900 */
[----:B------:R-:W3:Y:S04]  /*0b40*/  LDG.E R8, desc[UR6][R4.64+0x4] ;  /* 0x0000040604087981 */ /* 0x000ee8000c1e1900 */
[----:B------:R-:W4:Y:S04]  /*0b50*/  LDG.E R16, desc[UR6][R4.64+0x8] ;  /* 0x0000080604107981 */ /* 0x000f28000c1e1900 */
[----:B------:R-:W4:Y:S01]  /*0b60*/  LDG.E R18, desc[UR6][R4.64+0xc] ;  /* 0x00000c0604127981 */ /* 0x000f22000c1e1900 */
[----:B------:R-:W-:-:S02]  /*0b70*/  HFMA2 R7, -RZ, RZ, 0, 5.9604644775390625e-08 ;  /* 0x00000001ff077431 */ /* 0x000fc400000001ff */
[----:B------:R-:W-:-:S05]  /*0b80*/  VIADD R14, R14, 0x4 ;  /* 0x000000040e0e7836 */ /* 0x000fca0000000000 */
[----:B------:R-:W-:Y:S01]  /*0b90*/  ISETP.NE.AND P0, PT, R14, R11, PT ;  /* 0x0000000b0e00720c */ /* 0x000fe20003f05270 */
[--C-:B--2---:R-:W-:Y:S02]  /*0ba0*/  IMAD R6, R6, 0x4, R1.reuse ;  /* 0x0000000406067824 */ /* 0x104fe400078e0201 */
[----:B---3--:R-:W-:-:S03]  /*0bb0*/  IMAD R8, R8, 0x4, R1 ;  /* 0x0000000408087824 */ /* 0x008fc600078e0201 */
[----:B------:R3:W-:Y:S01]  /*0bc0*/  STL [R6], R7 ;  /* 0x0000000706007387 */ /* 0x0007e20000100800 */
[----:B----4-:R-:W-:-:S03]  /*0bd0*/  LEA R16, R16, R1, 0x2 ;  /* 0x0000000110107211 */ /* 0x010fc600078e10ff */
[----:B------:R3:W-:Y:S01]  /*0be0*/  STL [R8], R7 ;  /* 0x0000000708007387 */ /* 0x0007e20000100800 */
[----:B------:R-:W-:-:S03]  /*0bf0*/  IMAD R18, R18, 0x4, R1 ;  /* 0x0000000412127824 */ /* 0x000fc600078e0201 */
[----:B------:R3:W-:Y:S04]  /*0c00*/  STL [R16], R7 ;  /* 0x0000000710007387 */ /* 0x0007e80000100800 */
[----:B------:R3:W-:Y:S01]  /*0c10*/  STL [R18], R7 ;  /* 0x0000000712007387 */ /* 0x0007e20000100800 */
[----:B------:R-:W-:Y:S05]  /*0c20*/  @P0 BRA `(.L_x_5) ;  /* 0xfffffffc00b80947 */ /* 0x000fea000383ffff */
.L_x_4:
[----:B------:R-:W-:Y:S05]  /*0c30*/  BSYNC.RECONVERGENT B1 ;  /* 0x0000000000017941 */ /* 0x000fea0003800200 */
.L_x_3:
[----:B------:R-:W2:Y:S02]  /*0c40*/  LDC.64 R2, c[0x0][0x390] ;  /* 0x0000e400ff027b82 */ /* 0x000ea40000000a00 */
[----:B--2---:R-:W-:-:S05]  /*0c50*/  IMAD.WIDE R2, R12, 0x4, R2 ;  /* 0x000000040c027825 */ /* 0x004fca00078e0202 */
[----:B------:R2:W-:Y:S01]  /*0c60*/  STG.E desc[UR6][R2.64], RZ ;  /* 0x000000ff02007986 */ /* 0x0005e2000c101906 */
[----:B------:R-:W-:Y:S05]  /*0c70*/  @!P1 BRA `(.L_x_12) ;  /* 0xfffffff400109947 */ /* 0x000fea000383ffff */
[----:B------:R-:W-:Y:S05]  /*0c80*/  EXIT ;  /* 0x000000000000794d */ /* 0x000fea0003800000 */
.L_x_0:
[C---:B------:R-:W-:Y:S02]  /*0c90*/  LOP3.LUT R14, R13.reuse, 0x7ffffff0, RZ, 0xc0, !PT ;  /* 0x7ffffff00d0e7812 */ /* 0x040fe400078ec0ff */
[C---:B------:R-:W-:Y:S02]  /*0ca0*/  LOP3.LUT R10, R13.reuse, 0xf, RZ, 0xc0, !PT ;  /* 0x0000000f0d0a7812 */ /* 0x040fe400078ec0ff */
[C---:B------:R-:W-:Y:S02]  /*0cb0*/  LOP3.LUT R11, R13.reuse, 0x7, RZ, 0xc0, !PT ;  /* 0x000000070d0b7812 */ /* 0x040fe400078ec0ff */
[C---:B------:R-:W-:Y:S02]  /*0cc0*/  LOP3.LUT R12, R13.reuse, 0x3, RZ, 0xc0, !PT ;  /* 0x000000030d0c7812 */ /* 0x040fe400078ec0ff */
[----:B------:R-:W-:Y:S02]  /*0cd0*/  LOP3.LUT R13, R13, 0x7ffffff8, RZ, 0xc0, !PT ;  /* 0x7ffffff80d0d7812 */ /* 0x000fe400078ec0ff */
[----:B------:R-:W-:-:S07]  /*0ce0*/  IADD3 R14, PT, PT, -R14, RZ, RZ ;  /* 0x000000ff0e0e7210 */ /* 0x000fce0007ffe1ff */
.L_x_40:
[----:B0-23--:R-:W0:Y:S01]  /*0cf0*/  LDC.64 R2, c[0x0][0x3a8] ;  /* 0x0000ea00ff027b82 */ /* 0x00de220000000a00 */
[----:B------:R-:W-:-:S07]  /*0d00*/  IMAD.SHL.U32 R9, R0, 0x2, RZ ;  /* 0x0000000200097824 */ /* 0x000fce00078e00ff */
[----:B------:R-:W1:Y:S08]  /*0d10*/  LDC.64 R4, c[0x0][0x3a0] ;  /* 0x0000e800ff047b82 */ /* 0x000e700000000a00 */
[----:B------:R-:W2:Y:S01]  /*0d20*/  LDC R18, c[0x0][0x3b0] ;  /* 0x0000ec00ff127b82 */ /* 0x000ea20000000800 */
[----:B0-----:R-:W-:-:S05]  /*0d30*/  IMAD.WIDE R2, R0, 0x4, R2 ;  /* 0x0000000400027825 */ /* 0x001fca00078e0202 */
[----:B------:R-:W3:Y:S01]  /*0d40*/  LDG.E R20, desc[UR6][R2.64] ;  /* 0x0000000602147981 */ /* 0x000ee2000c1e1900 */
[----:B-1----:R-:W-:-:S03]  /*0d50*/  IMAD.WIDE R4, R9, 0x4, R4 ;  /* 0x0000000409047825 */ /* 0x002fc600078e0204 */
[----:B----4-:R-:W3:Y:S04]  /*0d60*/  LDG.E R7, desc[UR6][R2.64+0x4] ;  /* 0x0000040602077981 */ /* 0x010ee8000c1e1900 */
[----:B------:R0:W5:Y:S04]  /*0d70*/  LDG.E R15, desc[UR6][R4.64] ;  /* 0x00000006040f7981 */ /* 0x000168000c1e1900 */
[----:B------:R0:W5:Y:S01]  /*0d80*/  LDG.E R16, desc[UR6][R4.64+0x4] ;  /* 0x0000040604107981 */ /* 0x000162000c1e1900 */
[----:B--2---:R-:W-:Y:S01]  /*0d90*/  ISETP.GE.U32.AND P0, PT, R18, 0x10, PT ;  /* 0x000000101200780c */ /* 0x004fe20003f06070 */
[----:B------:R-:W-:Y:S01]  /*0da0*/  IMAD.MOV.U32 R6, RZ, RZ, RZ ;  /* 0x000000ffff067224 */ /* 0x000fe200078e00ff */
[----:B---3--:R-:W-:-:S02]  /*0db0*/  VIMNMX R17, PT, PT, R20, R7, PT ;  /* 0x0000000714117248 */ /* 0x008fc40003fe0100 */
[----:B------:R-:W-:-:S09]  /*0dc0*/  VIMNMX R20, PT, PT, R20, R7, !PT ;  /* 0x0000000714147248 */ /* 0x000fd20007fe0100 */
[----:B0-----:R-:W-:Y:S05]  /*0dd0*/  @!P0 BRA `(.L_x_13) ;  /* 0x00000000002c8947 */ /* 0x001fea0003800000 */
[----:B------:R-:W-:Y:S01]  /*0de0*/  IADD3 R3, PT, PT, R1, 0x20, RZ ;  /* 0x0000002001037810 */ /* 0x000fe20007ffe0ff */
[----:B------:R-:W-:Y:S01]  /*0df0*/  IMAD.MOV.U32 R2, RZ, RZ, R14 ;  /* 0x000000ffff027224 */ /* 0x000fe200078e000e */
[----:B------:R-:W-:-:S07]  /*0e00*/  LOP3.LUT R6, R18, 0x7ffffff0, RZ, 0xc0, !PT ;  /* 0x7ffffff012067812 */ /* 0x000fce00078ec0ff */
.L_x_14:
[----:B------:R-:W-:Y:S01]  /*0e10*/  VIADD R2, R2, 0x10 ;  /* 0x0000001002027836 */ /* 0x000fe20000000000 */
[----:B------:R-:W-:Y:S04]  /*0e20*/  STL.128 [R3+-0x20], RZ ;  /* 0xffffe0ff03007387 */ /* 0x000fe80000100c00 */
[----:B------:R-:W-:Y:S01]  /*0e30*/  ISETP.NE.AND P0, PT, R2, RZ, PT ;  /* 0x000000ff0200720c */ /* 0x000fe20003f05270 */
[----:B------:R-:W-:Y:S04]  /*0e40*/  STL.128 [R3+-0x10], RZ ;  /* 0xfffff0ff03007387 */ /* 0x000fe80000100c00 */
[----:B------:R-:W-:Y:S04]  /*0e50*/  STL.128 [R3], RZ ;  /* 0x000000ff03007387 */ /* 0x000fe80000100c00 */
[----:B------:R0:W-:Y:S02]  /*0e60*/  STL.128 [R3+0x10], RZ ;  /* 0x000010ff03007387 */ /* 0x0001e40000100c00 */
[----:B0-----:R-:W-:-:S02]  /*0e70*/  IADD3 R3, PT, PT, R3, 0x40, RZ ;  /* 0x0000004003037810 */ /* 0x001fc40007ffe0ff */
[----:B------:R-:W-:Y:S05]  /*0e80*/  @P0 BRA `(.L_x_14) ;  /* 0xfffffffc00e00947 */ /* 0x000fea000383ffff */
.L_x_13:
[----:B------:R-:W-:-:S13]  /*0e90*/  ISETP.NE.AND P0, PT, R10, RZ, PT ;  /* 0x000000ff0a00720c */ /* 0x000fda0003f05270 */
[----:B------:R-:W-:Y:S05]  /*0ea0*/  @!P0 BRA `(.L_x_15) ;  /* 0x0000000000588947 */ /* 0x000fea0003800000 */
[----:B------:R-:W-:Y:S01]  /*0eb0*/  VIADD R2, R10, 0xffffffff ;  /* 0xffffffff0a027836 */ /* 0x000fe20000000000 */
[----:B------:R-:W-:-:S04]  /*0ec0*/  ISETP.NE.AND P1, PT, R11, RZ, PT ;  /* 0x000000ff0b00720c */ /* 0x000fc80003f25270 */
[----:B------:R-:W-:-:S13]  /*0ed0*/  ISETP.GE.U32.AND P0, PT, R2, 0x7, PT ;  /* 0x000000070200780c */ /* 0x000fda0003f06070 */
[C---:B------:R-:W-:Y:S01]  /*0ee0*/  @P0 IMAD R2, R6.reuse, 0x4, R1 ;  /* 0x0000000406020824 */ /* 0x040fe200078e0201 */
[----:B------:R-:W-:-:S04]  /*0ef0*/  @P0 IADD3 R6, PT, PT, R6, 0x8, RZ ;  /* 0x0000000806060810 */ /* 0x000fc80007ffe0ff */
[----:B------:R0:W-:Y:S04]  /*0f00*/  @P0 STL.128 [R2], RZ ;  /* 0x000000ff02000387 */ /* 0x0001e80000100c00 */
[----:B------:R0:W-:Y:S01]  /*0f10*/  @P0 STL.128 [R2+0x10], RZ ;  /* 0x000010ff02000387 */ /* 0x0001e20000100c00 */
[----:B------:R-:W-:Y:S05]  /*0f20*/  @!P1 BRA `(.L_x_15) ;  /* 0x0000000000389947 */ /* 0x000fea0003800000 */
[----:B0-----:R-:W-:Y:S01]  /*0f30*/  VIADD R2, R11, 0xffffffff ;  /* 0xffffffff0b027836 */ /* 0x001fe20000000000 */
[----:B------:R-:W-:-:S04]  /*0f40*/  ISETP.NE.AND P1, PT, R12, RZ, PT ;  /* 0x000000ff0c00720c */ /* 0x000fc80003f25270 */
[----:B------:R-:W-:-:S13]  /*0f50*/  ISETP.GE.U32.AND P0, PT, R2, 0x3, PT ;  /* 0x000000030200780c */ /* 0x000fda0003f06070 */
[C---:B------:R-:W-:Y:S01]  /*0f60*/  @P0 IMAD R2, R6.reuse, 0x4, R1 ;  /* 0x0000000406020824 */ /* 0x040fe200078e0201 */
[----:B------:R-:W-:-:S04]  /*0f70*/  @P0 IADD3 R6, PT, PT, R6, 0x4, RZ ;  /* 0x0000000406060810 */ /* 0x000fc80007ffe0ff */
[----:B------:R1:W-:Y:S01]  /*0f80*/  @P0 STL.128 [R2], RZ ;  /* 0x000000ff02000387 */ /* 0x0003e20000100c00 */
[----:B------:R-:W-:Y:S05]  /*0f90*/  @!P1 BRA `(.L_x_15) ;  /* 0x00000000001c9947 */ /* 0x000fea0003800000 */
[----:B------:R-:W-:Y:S01]  /*0fa0*/  IMAD R6, R6, 0x4, R1 ;  /* 0x0000000406067824 */ /* 0x000fe200078e0201 */
[----:B------:R-:W-:-:S04]  /*0fb0*/  ISETP.NE.AND P0, PT, R12, 0x1, PT ;  /* 0x000000010c00780c */ /* 0x000fc80003f05270 */
[----:B------:R2:W-:Y:S09]  /*0fc0*/  STL [R6], RZ ;  /* 0x000000ff06007387 */ /* 0x0005f20000100800 */
[----:B--2---:R-:W-:Y:S05]  /*0fd0*/  @!P0 BRA `(.L_x_15) ;  /* 0x00000000000c8947 */ /* 0x004fea0003800000 */
[----:B------:R-:W-:Y:S01]  /*0fe0*/  ISETP.NE.AND P0, PT, R12, 0x2, PT ;  /* 0x000000020c00780c */ /* 0x000fe20003f05270 */
[----:B------:R2:W-:-:S12]  /*0ff0*/  STL [R6+0x4], RZ ;  /* 0x000004ff06007387 */ /* 0x0005d80000100800 */
[----:B------:R2:W-:Y:S02]  /*1000*/  @P0 STL [R6+0x8], RZ ;  /* 0x000008ff06000387 */ /* 0x0005e40000100800 */
.L_x_15:
[C---:B------:R-:W-:Y:S01]  /*1010*/  VIADD R22, R20.reuse, 0x1 ;  /* 0x0000000114167836 */ /* 0x040fe20000000000 */
[----:B------:R-:W-:Y:S01]  /*1020*/  BSSY.RECONVERGENT B0, `(.L_x_16) ;  /* 0x000001a000007945 */ /* 0x000fe20003800200 */
[--C-:B------:R-:W-:Y:S02]  /*1030*/  IMAD.IADD R3, R20, 0x1, -R17.reuse ;  /* 0x0000000114037824 */ /* 0x100fe400078e0a11 */
[----:B------:R-:W-:Y:S01]  /*1040*/  IMAD.MOV.U32 R19, RZ, RZ, R17 ;  /* 0x000000ffff137224 */ /* 0x000fe200078e0011 */
[----:B01----:R-:W-:Y:S02]  /*1050*/  IADD3 R2, PT, PT, -R17, R22, RZ ;  /* 0x0000001611027210 */ /* 0x003fe40007ffe1ff */
[----:B------:R-:W-:Y:S02]  /*1060*/  ISETP.GE.U32.AND P0, PT, R3, 0x3, PT ;  /* 0x000000030300780c */ /* 0x000fe40003f06070 */
[----:B--2---:R-:W-:-:S13]  /*1070*/  LOP3.LUT P1, R6, R2, 0x3, RZ, 0xc0, !PT ;  /* 0x0000000302067812 */ /* 0x004fda000782c0ff */
[----:B------:R-:W-:Y:S05]  /*1080*/  @!P1 BRA `(.L_x_17) ;  /* 0x00000000004c9947 */ /* 0x000fea0003800000 */
[----:B------:R-:W0:Y:S01]  /*1090*/  LDC.64 R2, c[0x0][0x380] ;  /* 0x0000e000ff027b82 */ /* 0x000e220000000a00 */
[----:B-----5:R-:W-:-:S04]  /*10a0*/  IMAD R5, R15, R18, R17 ;  /* 0x000000120f057224 */ /* 0x020fc800078e0211 */
[----:B0-----:R-:W-:-:S05]  /*10b0*/  IMAD.WIDE R2, R5, 0x4, R2 ;  /* 0x0000000405027825 */ /* 0x001fca00078e0202 */
[----:B------:R-:W2:Y:S01]  /*10c0*/  LDG.E R4, desc[UR6][R2.64] ;  /* 0x0000000602047981 */ /* 0x000ea2000c1e1900 */
[----:B------:R-:W-:Y:S01]  /*10d0*/  MOV R5, 0x1 ;  /* 0x0000000100057802 */ /* 0x000fe20000000f00 */
[----:B------:R-:W-:Y:S01]  /*10e0*/  VIADD R19, R17, 0x1 ;  /* 0x0000000111137836 */ /* 0x000fe20000000000 */
[----:B------:R-:W-:Y:S01]  /*10f0*/  ISETP.NE.AND P1, PT, R6, 0x1, PT ;  /* 0x000000010600780c */ /* 0x000fe20003f25270 */
[----:B--2---:R-:W-:-:S05]  /*1100*/  IMAD R4, R4, 0x4, R1 ;  /* 0x0000000404047824 */ /* 0x004fca00078e0201 */
[----:B------:R0:W-:Y:S07]  /*1110*/  STL [R4], R5 ;  /* 0x0000000504007387 */ /* 0x0001ee0000100800 */
        /* <DEDUP_REMOVED lines=10> */
.L_x_17:
[----:B------:R-:W-:Y:S05]  /*11c0*/  BSYNC.RECONVERGENT B0 ;  /* 0x0000000000007941 */ /* 0x000fea0003800200 */
.L_x_16:
        /* <DEDUP_REMOVED lines=13> */
.L_x_24:
[----:B0-----:R-:W0:Y:S01]  /*12a0*/  LDC.64 R4, c[0x0][0x380] ;  /* 0x0000e000ff047b82 */ /* 0x001e220000000a00 */
[----:B-----5:R-:W-:-:S04]  /*12b0*/  IMAD R7, R15, R18, R19 ;  /* 0x000000120f077224 */ /* 0x020fc800078e0213 */
[----:B0-----:R-:W-:-:S05]  /*12c0*/  IMAD.WIDE R6, R7, 0x4, R4 ;  /* 0x0000000407067825 */ /* 0x001fca00078e0204 */
[----:B------:R-:W3:Y:S04]  /*12d0*/  LDG.E R8, desc[UR6][R6.64] ;  /* 0x0000000606087981 */ /* 0x000ee8000c1e1900 */
[----:B------:R-:W4:Y:S04]  /*12e0*/  LDG.E R26, desc[UR6][R6.64+0x4] ;  /* 0x00000406061a7981 */ /* 0x000f28000c1e1900 */
[----:B------:R-:W2:Y:S01]  /*12f0*/  LDG.E R23, desc[UR6][R6.64+0x8] ;  /* 0x0000080606177981 */ /* 0x000ea2000c1e1900 */
[----:B------:R-:W-:-:S03]  /*1300*/  IADD3 R9, PT, PT, R19, 0x4, RZ ;  /* 0x0000000413097810 */ /* 0x000fc60007ffe0ff */
[----:B------:R0:W2:Y:S01]  /*1310*/  LDG.E R28, desc[UR6][R6.64+0xc] ;  /* 0x00000c06061c7981 */ /* 0x0000a2000c1e1900 */
[----:B------:R-:W-:Y:S02]  /*1320*/  IMAD.MOV.U32 R21, RZ, RZ, 0x1 ;  /* 0x00000001ff157424 */ /* 0x000fe400078e00ff */
[----:B------:R-:W-:Y:S01]  /*1330*/  IMAD R9, R15, R18, R9 ;  /* 0x000000120f097224 */ /* 0x000fe200078e0209 */
[----:B0-----:R-:W-:-:S05]  /*1340*/  IADD3 R6, PT, PT, R19, 0x8, RZ ;  /* 0x0000000813067810 */ /* 0x001fca0007ffe0ff */
[----:B------:R-:W-:-:S04]  /*1350*/  IMAD R7, R15, R18, R6 ;  /* 0x000000120f077224 */ /* 0x000fc800078e0206 */
[----:B------:R-:W-:-:S04]  /*1360*/  IMAD.WIDE R6, R7, 0x4, R4 ;  /* 0x0000000407067825 */ /* 0x000fc800078e0204 */
[----:B---3--:R-:W-:Y:S02]  /*1370*/  IMAD R29, R8, 0x4, R1 ;  /* 0x00000004081d7824 */ /* 0x008fe400078e0201 */
[----:B------:R-:W-:Y:S01]  /*1380*/  IMAD.WIDE R8, R9, 0x4, R4 ;  /* 0x0000000409087825 */ /* 0x000fe200078e0204 */
[----:B----4-:R-:W-:Y:S02]  /*1390*/  LEA R26, R26, R1, 0x2 ;  /* 0x000000011a1a7211 */ /* 0x010fe400078e10ff */
[----:B------:R-:W-:Y:S01]  /*13a0*/  STL [R29], R21 ;  /* 0x000000151d007387 */ /* 0x000fe20000100800 */
[----:B--2---:R-:W-:-:S03]  /*13b0*/  IMAD R23, R23, 0x4, R1 ;  /* 0x0000000417177824 */ /* 0x004fc600078e0201 */
[----:B------:R0:W-:Y:S04]  /*13c0*/  STL [R26], R21 ;  /* 0x000000151a007387 */ /* 0x0001e80000100800 */
[----:B------:R-:W2:Y:S04]  /*13d0*/  LDG.E R27, desc[UR6][R8.64] ;  /* 0x00000006081b7981 */ /* 0x000ea8000c1e1900 */
[----:B------:R1:W-:Y:S04]  /*13e0*/  STL [R23], R21 ;  /* 0x0000001517007387 */ /* 0x0003e80000100800 */
[----:B------:R-:W3:Y:S01]  /*13f0*/  LDG.E R25, desc[UR6][R8.64+0x8] ;  /* 0x0000080608197981 */ /* 0x000ee2000c1e1900 */
[----:B------:R-:W-:-:S03]  /*1400*/  IMAD R28, R28, 0x4, R1 ;  /* 0x000000041c1c7824 */ /* 0x000fc600078e0201 */
[----:B0-----:R-:W4:Y:S04]  /*1410*/  LDG.E R26, desc[UR6][R8.64+0xc] ;  /* 0x00000c06081a7981 */ /* 0x001f28000c1e1900 */
[----:B-1----:R-:W4:Y:S04]  /*1420*/  LDG.E R23, desc[UR6][R8.64+0x4] ;  /* 0x0000040608177981 */ /* 0x002f28000c1e1900 */
[----:B------:R0:W-:Y:S04]  /*1430*/  STL [R28], R21 ;  /* 0x000000151c007387 */ /* 0x0001e80000100800 */
[----:B------:R-:W4:Y:S04]  /*1440*/  LDG.E R8, desc[UR6][R6.64+0x4] ;  /* 0x0000040606087981 */ /* 0x000f28000c1e1900 */
[----:B0-----:R-:W4:Y:S04]  /*1450*/  LDG.E R28, desc[UR6][R6.64] ;  /* 0x00000006061c7981 */ /* 0x001f28000c1e1900 */
[----:B------:R-:W4:Y:S01]  /*1460*/  LDG.E R9, desc[UR6][R6.64+0x8] ;  /* 0x0000080606097981 */ /* 0x000f22000c1e1900 */
[----:B--2---:R-:W-:-:S05]  /*1470*/  IMAD R27, R27, 0x4, R1 ;  /* 0x000000041b1b7824 */ /* 0x004fca00078e0201 */
[----:B------:R0:W-:Y:S01]  /*1480*/  STL [R27], R21 ;  /* 0x000000151b007387 */ /* 0x0001e20000100800 */
[----:B---3--:R-:W-:Y:S01]  /*1490*/  LEA R25, R25, R1, 0x2 ;  /* 0x0000000119197211 */ /* 0x008fe200078e10ff */
[--C-:B----4-:R-:W-:Y:S02]  /*14a0*/  IMAD R29, R23, 0x4, R1.reuse ;  /* 0x00000004171d7824 */ /* 0x110fe400078e0201 */
[----:B0-----:R-:W-:Y:S01]  /*14b0*/  IMAD R27, R26, 0x4, R1 ;  /* 0x000000041a1b7824 */ /* 0x001fe200078e0201 */
[----:B------:R-:W2:Y:S04]  /*14c0*/  LDG.E R23, desc[UR6][R6.64+0xc] ;  /* 0x00000c0606177981 */ /* 0x000ea8000c1e1900 */
[----:B------:R-:W-:Y:S04]  /*14d0*/  STL [R29], R21 ;  /* 0x000000151d007387 */ /* 0x000fe80000100800 */
[----:B------:R0:W-:Y:S02]  /*14e0*/  STL [R25], R21 ;  /* 0x0000001519007387 */ /* 0x0001e40000100800 */
[----:B0-----:R-:W-:-:S04]  /*14f0*/  VIADD R25, R19, 0xc ;  /* 0x0000000c13197836 */ /* 0x001fc80000000000 */
[----:B------:R-:W-:Y:S01]  /*1500*/  IMAD R25, R15, R18, R25 ;  /* 0x000000120f197224 */ /* 0x000fe200078e0219 */
[----:B------:R-:W-:-:S03]  /*1510*/  LEA R28, R28, R1, 0x2 ;  /* 0x000000011c1c7211 */ /* 0x000fc600078e10ff */
[----:B------:R-:W-:Y:S01]  /*1520*/  IMAD.WIDE R4, R25, 0x4, R4 ;  /* 0x0000000419047825 */ /* 0x000fe200078e0204 */
[----:B------:R-:W-:Y:S04]  /*1530*/  STL [R27], R21 ;  /* 0x000000151b007387 */ /* 0x000fe80000100800 */
[----:B------:R0:W-:Y:S04]  /*1540*/  STL [R28], R21 ;  /* 0x000000151c007387 */ /* 0x0001e80000100800 */
[----:B------:R-:W3:Y:S04]  /*1550*/  LDG.E R25, desc[UR6][R4.64] ;  /* 0x0000000604197981 */ /* 0x000ee8000c1e1900 */
[----:B------:R-:W4:Y:S04]  /*1560*/  LDG.E R26, desc[UR6][R4.64+0x8] ;  /* 0x00000806041a7981 */ /* 0x000f28000c1e1900 */
[----:B0-----:R-:W4:Y:S04]  /*1570*/  LDG.E R28, desc[UR6][R4.64+0x4] ;  /* 0x00000406041c7981 */ /* 0x001f28000c1e1900 */
[----:B------:R-:W4:Y:S01]  /*1580*/  LDG.E R6, desc[UR6][R4.64+0xc] ;  /* 0x00000c0604067981 */ /* 0x000f22000c1e1900 */
[----:B------:R-:W-:-:S02]  /*1590*/  IMAD R8, R8, 0x4, R1 ;  /* 0x0000000408087824 */ /* 0x000fc400078e0201 */
[----:B------:R-:W-:-:S03]  /*15a0*/  IMAD R9, R9, 0x4, R1 ;  /* 0x0000000409097824 */ /* 0x000fc600078e0201 */
[----:B------:R0:W-:Y:S04]  /*15b0*/  STL [R8], R21 ;  /* 0x0000001508007387 */ /* 0x0001e80000100800 */
[----:B------:R0:W-:Y:S01]  /*15c0*/  STL [R9], R21 ;  /* 0x0000001509007387 */ /* 0x0001e20000100800 */
[----:B------:R-:W-:-:S05]  /*15d0*/  VIADD R19, R19, 0x10 ;  /* 0x0000001013137836 */ /* 0x000fca0000000000 */
[----:B------:R-:W-:Y:S02]  /*15e0*/  ISETP.GE.AND P1, PT, R19, R24, PT ;  /* 0x000000181300720c */ /* 0x000fe40003f26270 */
[----:B--2---:R-:W-:-:S05]  /*15f0*/  LEA R23, R23, R1, 0x2 ;  /* 0x0000000117177211 */ /* 0x004fca00078e10ff */
[----:B------:R0:W-:Y:S01]  /*1600*/  STL [R23], R21 ;  /* 0x0000001517007387 */ /* 0x0001e20000100800 */
[--C-:B---3--:R-:W-:Y:S01]  /*1610*/  IMAD R25, R25, 0x4, R1.reuse ;  /* 0x0000000419197824 */ /* 0x108fe200078e0201 */
[----:B----4-:R-:W-:Y:S01]  /*1620*/  LEA R26, R26, R1, 0x2 ;  /* 0x000000011a1a7211 */ /* 0x010fe200078e10ff */
[----:B------:R-:W-:-:S03]  /*1630*/  IMAD R28, R28, 0x4, R1 ;  /* 0x000000041c1c7824 */ /* 0x000fc600078e0201 */
[----:B------:R0:W-:Y:S01]  /*1640*/  STL [R25], R21 ;  /* 0x0000001519007387 */ /* 0x0001e20000100800 */
[----:B------:R-:W-:-:S03]  /*1650*/  IMAD R6, R6, 0x4, R1 ;  /* 0x0000000406067824 */ /* 0x000fc600078e0201 */
[----:B------:R0:W-:Y:S04]  /*1660*/  STL [R28], R21 ;  /* 0x000000151c007387 */ /* 0x0001e80000100800 */
[----:B------:R0:W-:Y:S04]  /*1670*/  STL [R26], R21 ;  /* 0x000000151a007387 */ /* 0x0001e80000100800 */
[----:B------:R0:W-:Y:S01]  /*1680*/  STL [R6], R21 ;  /* 0x0000001506007387 */ /* 0x0001e20000100800 */
[----:B------:R-:W-:Y:S05]  /*1690*/  @!P1 BRA `(.L_x_24) ;  /* 0xfffffffc00009947 */ /* 0x000fea000383ffff */
.L_x_23:
[----:B------:R-:W-:Y:S05]  /*16a0*/  BSYNC.RECONVERGENT B2 ;  /* 0x0000000000027941 */ /* 0x000fea0003800200 */
.L_x_22:
[----:B------:R-:W-:Y:S01]  /*16b0*/  IADD3 R4, PT, PT, R22, -R19, RZ ;  /* 0x8000001316047210 */ /* 0x000fe20007ffe0ff */
[----:B------:R-:W-:Y:S03]  /*16c0*/  BSSY.RECONVERGENT B2, `(.L_x_25) ;  /* 0x0000024000027945 */ /* 0x000fe60003800200 */
[----:B------:R-:W-:-:S13]  /*16d0*/  ISETP.GT.AND P1, PT, R4, 0x4, PT ;  /* 0x000000040400780c */ /* 0x000fda0003f24270 */
[----:B------:R-:W-:Y:S05]  /*16e0*/  @!P1 BRA `(.L_x_26) ;  /* 0x0000000000849947 */ /* 0x000fea0003800000 */
[----:B0-----:R-:W0:Y:S01]  /*16f0*/  LDC.64 R6, c[0x0][0x380] ;  /* 0x0000e000ff067b82 */ /* 0x001e220000000a00 */
[----:B-----5:R-:W-:Y:S02]  /*1700*/  IMAD R5, R15, R18, R19 ;  /* 0x000000120f057224 */ /* 0x020fe400078e0213 */
[----:B------:R-:W-:-:S04]  /*1710*/  VIADD R8, R19, 0x4 ;  /* 0x0000000413087836 */ /* 0x000fc80000000000 */
[----:B------:R-:W-:Y:S02]  /*1720*/  IMAD R9, R15, R18, R8 ;  /* 0x000000120f097224 */ /* 0x000fe400078e0208 */
[----:B0-----:R-:W-:-:S05]  /*1730*/  IMAD.WIDE R4, R5, 0x4, R6 ;  /* 0x0000000405047825 */ /* 0x001fca00078e0206 */
[----:B------:R-:W3:Y:S01]  /*1740*/  LDG.E R26, desc[UR6][R4.64] ;  /* 0x00000006041a7981 */ /* 0x000ee2000c1e1900 */
[----:B------:R-:W-:-:S03]  /*1750*/  IMAD.WIDE R6, R9, 0x4, R6 ;  /* 0x0000000409067825 */ /* 0x000fc600078e0206 */
[----:B------:R-:W4:Y:S04]  /*1760*/  LDG.E R8, desc[UR6][R4.64+0x4] ;  /* 0x0000040604087981 */ /* 0x000f28000c1e1900 */
[----:B------:R-:W2:Y:S04]  /*1770*/  LDG.E R24, desc[UR6][R4.64+0x8] ;  /* 0x0000080604187981 */ /* 0x000ea8000c1e1900 */
[----:B------:R-:W2:Y:S04]  /*1780*/  LDG.E R23, desc[UR6][R4.64+0xc] ;  /* 0x00000c0604177981 */ /* 0x000ea8000c1e1900 */
[----:B------:R-:W2:Y:S04]  /*1790*/  LDG.E R28, desc[UR6][R6.64] ;  /* 0x00000006061c7981 */ /* 0x000ea8000c1e1900 */
[----:B------:R-:W2:Y:S04]  /*17a0*/  LDG.E R21, desc[UR6][R6.64+0x4] ;  /* 0x0000040606157981 */ /* 0x000ea8000c1e1900 */
[----:B------:R-:W2:Y:S04]  /*17b0*/  LDG.E R9, desc[UR6][R6.64+0x8] ;  /* 0x0000080606097981 */ /* 0x000ea8000c1e1900 */
[----:B------:R-:W2:Y:S01]  /*17c0*/  LDG.E R25, desc[UR6][R6.64+0xc] ;  /* 0x00000c0606197981 */ /* 0x000ea2000c1e1900 */
[----:B------:R-:W-:Y:S01]  /*17d0*/  PLOP3.LUT P0, PT, PT, PT, PT, 0x8, 0x80 ;  /* 0x000000000080781c */ /* 0x000fe20003f0e170 */
[----:B------:R-:W-:-:S02]  /*17e0*/  VIADD R19, R19, 0x8 ;  /* 0x0000000813137836 */ /* 0x000fc40000000000 */
[--C-:B---3--:R-:W-:Y:S02]  /*17f0*/  IMAD R27, R26, 0x4, R1.reuse ;  /* 0x000000041a1b7824 */ /* 0x108fe400078e0201 */
[----:B------:R-:W-:Y:S02]  /*1800*/  HFMA2 R26, -RZ, RZ, 0, 5.9604644775390625e-08 ;  /* 0x00000001ff1a7431 */ /* 0x000fe400000001ff */
[--C-:B----4-:R-:W-:Y:S02]  /*1810*/  IMAD R29, R8, 0x4, R1.reuse ;  /* 0x00000004081d7824 */ /* 0x110fe400078e0201 */
[----:B--2---:R-:W-:Y:S01]  /*1820*/  IMAD R24, R24, 0x4, R1 ;  /* 0x0000000418187824 */ /* 0x004fe200078e0201 */
        /* <DEDUP_REMOVED lines=11> */
[----:B------:R1:W-:Y:S04]  /*18e0*/  STL [R9], R26 ;  /* 0x0000001a09007387 */ /* 0x0003e80000100800 */
[----:B------:R1:W-:Y:S02]  /*18f0*/  STL [R25], R26 ;  /* 0x0000001a19007387 */ /* 0x0003e40000100800 */
.L_x_26:
[----:B------:R-:W-:Y:S05]  /*1900*/  BSYNC.RECONVERGENT B2 ;  /* 0x0000000000027941 */ /* 0x000fea0003800200 */
.L_x_25:
[----:B------:R-:W-:-:S13]  /*1910*/  ISETP.EQ.AND P1, PT, R19, R22, PT ;  /* 0x000000161300720c */ /* 0x000fda0003f22270 */
[----:B------:R-:W-:Y:S05]  /*1920*/  @!P0 BREAK.RELIABLE P1, B0 ;  /* 0x0000000000008942 */ /* 0x000fea0000800100 */
[----:B------:R-:W-:Y:S05]  /*1930*/  @!P0 BRA P1, `(.L_x_19) ;  /* 0x00000000004c8947 */ /* 0x000fea0000800000 */
.L_x_21:
[----:B------:R-:W-:Y:S05]  /*1940*/  BSYNC.RELIABLE B0 ;  /* 0x0000000000007941 */ /* 0x000fea0003800100 */
.L_x_20:
[----:B01---5:R-:W-:-:S04]  /*1950*/  IMAD R5, R15, R18, R19 ;  /* 0x000000120f057224 */ /* 0x023fc800078e0213 */
        /* <DEDUP_REMOVED lines=17> */
.L_x_19:
[----:B------:R-:W-:Y:S05]  /*1a70*/  BSYNC.RECONVERGENT B1 ;  /* 0x0000000000017941 */ /* 0x000fea0003800200 */
.L_x_18:
[----:B------:R-:W-:Y:S01]  /*1a80*/  BSSY.RECONVERGENT B0, `(.L_x_27) ;  /* 0x0000026000007945 */ /* 0x000fe20003800200 */
[----:B--2---:R-:W-:-:S07]  /*1a90*/  CS2R R2, SRZ ;  /* 0x0000000000027805 */ /* 0x004fce000001ff00 */
.L_x_33:
[----:B01----:R-:W0:Y:S01]  /*1aa0*/  LDC.64 R4, c[0x0][0x380] ;  /* 0x0000e000ff047b82 */ /* 0x003e220000000a00 */
[C---:B------:R-:W-:Y:S01]  /*1ab0*/  ISETP.GT.AND P0, PT, R3.reuse, R20, PT ;  /* 0x000000140300720c */ /* 0x040fe20003f04270 */
[----:B------:R-:W-:Y:S01]  /*1ac0*/  BSSY.RECONVERGENT B1, `(.L_x_28) ;  /* 0x000001e000017945 */ /* 0x000fe20003800200 */
[----:B------:R-:W-:-:S13]  /*1ad0*/  ISETP.GE.AND P1, PT, R3, R17, PT ;  /* 0x000000110300720c */ /* 0x000fda0003f26270 */
[----:B------:R-:W-:Y:S05]  /*1ae0*/  @!P0 BRA P1, `(.L_x_29) ;  /* 0x0000000000448947 */ /* 0x000fea0000800000 */
[----:B------:R-:W-:Y:S01]  /*1af0*/  BSSY.RECONVERGENT B2, `(.L_x_30) ;  /* 0x000000b000027945 */ /* 0x000fe20003800200 */
.L_x_31:
[----:B------:R-:W1:Y:S02]  /*1b00*/  LDCU UR4, c[0x0][0x3b0] ;  /* 0x00007600ff0477ac */ /* 0x000e640008000800 */
[----:B-1----:R-:W-:-:S05]  /*1b10*/  MOV R9, UR4 ;  /* 0x0000000400097c02 */ /* 0x002fca0008000f00 */
[----:B---3-5:R-:W-:-:S04]  /*1b20*/  IMAD R7, R16, R9, R2 ;  /* 0x0000000910077224 */ /* 0x028fc800078e0202 */
[----:B0-----:R-:W-:-:S06]  /*1b30*/  IMAD.WIDE R6, R7, 0x4, R4 ;  /* 0x0000000407067825 */ /* 0x001fcc00078e0204 */
[----:B------:R-:W2:Y:S02]  /*1b40*/  LDG.E R6, desc[UR6][R6.64] ;  /* 0x0000000606067981 */ /* 0x000ea4000c1e1900 */
[----:B--2---:R-:W-:-:S06]  /*1b50*/  IMAD R8, R6, 0x4, R1 ;  /* 0x0000000406087824 */ /* 0x004fcc00078e0201 */
[----:B------:R-:W2:Y:S01]  /*1b60*/  LDL R8, [R8] ;  /* 0x0000000008087983 */ /* 0x000ea20000100800 */
[----:B------:R-:W-:Y:S01]  /*1b70*/  VIADD R2, R2, 0x1 ;  /* 0x0000000102027836 */ /* 0x000fe20000000000 */
[----:B--2---:R-:W-:-:S13]  /*1b80*/  ISETP.NE.AND P0, PT, R8, RZ, PT ;  /* 0x000000ff0800720c */ /* 0x004fda0003f05270 */
[----:B------:R-:W-:Y:S05]  /*1b90*/  @P0 BRA `(.L_x_31) ;  /* 0xfffffffc00d80947 */ /* 0x000fea000383ffff */
[----:B------:R-:W-:Y:S05]  /*1ba0*/  BSYNC.RECONVERGENT B2 ;  /* 0x0000000000027941 */ /* 0x000fea0003800200 */
.L_x_30:
[----:B------:R-:W0:Y:S01]  /*1bb0*/  LDC.64 R4, c[0x0][0x388] ;  /* 0x0000e200ff047b82 */ /* 0x000e220000000a00 */
[----:B------:R-:W-:-:S04]  /*1bc0*/  IMAD R7, R0, R9, R3 ;  /* 0x0000000900077224 */ /* 0x000fc800078e0203 */
[----:B0-----:R-:W-:-:S05]  /*1bd0*/  IMAD.WIDE R4, R7, 0x4, R4 ;  /* 0x0000000407047825 */ /* 0x001fca00078e0204 */
[----:B------:R0:W-:Y:S01]  /*1be0*/  STG.E desc[UR6][R4.64], R6 ;  /* 0x0000000604007986 */ /* 0x0001e2000c101906 */
[----:B------:R-:W-:Y:S05]  /*1bf0*/  BRA `(.L_x_32) ;  /* 0x0000000000287947 */ /* 0x000fea0003800000 */
.L_x_29:
[----:B------:R-:W1:Y:S01]  /*1c00*/  LDCU UR4, c[0x0][0x3b0] ;  /* 0x00007600ff0477ac */ /* 0x000e620008000800 */
[----:B0-----:R-:W0:Y:S01]  /*1c10*/  LDC.64 R4, c[0x0][0x380] ;  /* 0x0000e000ff047b82 */ /* 0x001e220000000a00 */
[----:B-1----:R-:W-:-:S05]  /*1c20*/  MOV R9, UR4 ;  /* 0x0000000400097c02 */ /* 0x002fca0008000f00 */
[----:B---3-5:R-:W-:-:S04]  /*1c30*/  IMAD R7, R15, R9, R2 ;  /* 0x000000090f077224 */ /* 0x028fc800078e0202 */
[----:B0-----:R-:W-:Y:S02]  /*1c40*/  IMAD.WIDE R6, R7, 0x4, R4 ;  /* 0x0000000407067825 */ /* 0x001fe400078e0204 */
[----:B------:R-:W0:Y:S04]  /*1c50*/  LDC.64 R4, c[0x0][0x388] ;  /* 0x0000e200ff047b82 */ /* 0x000e280000000a00 */
[----:B------:R-:W2:Y:S01]  /*1c60*/  LDG.E R7, desc[UR6][R6.64] ;  /* 0x0000000606077981 */ /* 0x000ea2000c1e1900 */
[----:B------:R-:W-:-:S04]  /*1c70*/  IMAD R19, R0, R9, R3 ;  /* 0x0000000900137224 */ /* 0x000fc800078e0203 */
[----:B0-----:R-:W-:-:S05]  /*1c80*/  IMAD.WIDE R4, R19, 0x4, R4 ;  /* 0x0000000413047825 */ /* 0x001fca00078e0204 */
[----:B--2---:R1:W-:Y:S02]  /*1c90*/  STG.E desc[UR6][R4.64], R7 ;  /* 0x0000000704007986 */ /* 0x0043e4000c101906 */
.L_x_32:
[----:B------:R-:W-:Y:S05]  /*1ca0*/  BSYNC.RECONVERGENT B1 ;  /* 0x0000000000017941 */ /* 0x000fea0003800200 */
.L_x_28:
[----:B------:R-:W-:-:S05]  /*1cb0*/  VIADD R3, R3, 0x1 ;  /* 0x0000000103037836 */ /* 0x000fca0000000000 */
[----:B------:R-:W-:-:S13]  /*1cc0*/  ISETP.NE.AND P0, PT, R3, R9, PT ;  /* 0x000000090300720c */ /* 0x000fda0003f05270 */
[----:B------:R-:W-:Y:S05]  /*1cd0*/  @P0 BRA `(.L_x_33) ;  /* 0xfffffffc00700947 */ /* 0x000fea000383ffff */
[----:B------:R-:W-:Y:S05]  /*1ce0*/  BSYNC.RECONVERGENT B0 ;  /* 0x0000000000007941 */ /* 0x000fea0003800200 */
.L_x_27:
[----:B------:R-:W2:Y:S01]  /*1cf0*/  LDC.64 R2, c[0x0][0x390] ;  /* 0x0000e400ff027b82 */ /* 0x000ea20000000a00 */
[----:B------:R-:W-:Y:S01]  /*1d00*/  UMOV UR4, URZ ;  /* 0x000000ff00047c82 */ /* 0x000fe20008000000 */
[----:B--2---:R-:W-:-:S05]  /*1d10*/  IMAD.WIDE R2, R0, 0x4, R2 ;  /* 0x0000000400027825 */ /* 0x004fca00078e0202 */
[----:B------:R2:W-:Y:S02]  /*1d20*/  STG.E desc[UR6][R2.64], RZ ;  /* 0x000000ff02007986 */ /* 0x0005e4000c101906 */
.L_x_39:
[----:B---3--:R-:W3:Y:S01]  /*1d30*/  LDC R15, c[0x0][0x3b0] ;  /* 0x0000ec00ff0f7b82 */ /* 0x008ee20000000800 */
[----:B------:R-:W-:-:S07]  /*1d40*/  CS2R R18, SRZ ;  /* 0x0000000000127805 */ /* 0x000fce000001ff00 */
[----:B01--4-:R-:W0:Y:S08]  /*1d50*/  LDC.64 R6, c[0x0][0x398] ;  /* 0x0000e600ff067b82 */ /* 0x013e300000000a00 */
[----:B------:R-:W1:Y:S01]  /*1d60*/  LDC.64 R4, c[0x0][0x388] ;  /* 0x0000e200ff047b82 */ /* 0x000e620000000a00 */
[----:B---3--:R-:W-:Y:S01]  /*1d70*/  IMAD R9, R0, R15, UR4 ;  /* 0x0000000400097e24 */ /* 0x008fe2000f8e020f */
[----:B------:R-:W-:-:S03]  /*1d80*/  ISETP.GE.U32.AND P0, PT, R15, 0x8, PT ;  /* 0x000000080f00780c */ /* 0x000fc60003f06070 */
[----:B0-----:R-:W-:-:S05]  /*1d90*/  IMAD.WIDE R6, R9, 0x4, R6 ;  /* 0x0000000409067825 */ /* 0x001fca00078e0206 */
[----:B------:R0:W-:Y:S01]  /*1da0*/  STG.E desc[UR6][R6.64], RZ ;  /* 0x000000ff06007986 */ /* 0x0001e2000c101906 */
[----:B-1----:R-:W-:-:S04]  /*1db0*/  IMAD.WIDE R8, R9, 0x4, R4 ;  /* 0x0000000409087825 */ /* 0x002fc800078e0204 */
[----:B------:R-:W-:Y:S05]  /*1dc0*/  @!P0 BRA `(.L_x_34) ;  /* 0x0000000400648947 */ /* 0x000fea0003800000 */
[----:B------:R-:W-:-:S07]  /*1dd0*/  CS2R R18, SRZ ;  /* 0x0000000000127805 */ /* 0x000fce000001ff00 */
.L_x_35:
[----:B------:R-:W-:Y:S01]  /*1de0*/  IMAD R17, R0, R15, R18 ;  /* 0x0000000f00117224 */ /* 0x000fe200078e0212 */
[----:B------:R-:W3:Y:S03]  /*1df0*/  LDG.E R21, desc[UR6][R8.64] ;  /* 0x0000000608157981 */ /* 0x000ee6000c1e1900 */
[----:B------:R-:W-:-:S05]  /*1e00*/  IMAD.WIDE R16, R17, 0x4, R4 ;  /* 0x0000000411107825 */ /* 0x000fca00078e0204 */
[----:B------:R-:W3:Y:S01]  /*1e10*/  LDG.E R22, desc[UR6][R16.64] ;  /* 0x0000000610167981 */ /* 0x000ee2000c1e1900 */
[----:B------:R-:W-:Y:S01]  /*1e20*/  IADD3 R20, PT, PT, -R18, UR4, RZ ;  /* 0x0000000412147c10 */ /* 0x000fe2000fffe1ff */
[----:B---3--:R-:W-:-:S03]  /*1e30*/  IMAD.IADD R21, R21, 0x1, -R22 ;  /* 0x0000000115157824 */ /* 0x008fc600078e0a16 */
[----:B------:R-:W-:Y:S02]  /*1e40*/  IABS R22, R20 ;  /* 0x0000001400167213 */ /* 0x000fe40000000000 */
[----:B------:R-:W-:-:S04]  /*1e50*/  IABS R21, R21 ;  /* 0x0000001500157213 */ /* 0x000fc80000000000 */
[----:B------:R-:W-:Y:S02]  /*1e60*/  ISETP.NE.AND P0, PT, R21, R22, PT ;  /* 0x000000161500720c */ /* 0x000fe40003f05270 */
[----:B------:R-:W-:-:S11]  /*1e70*/  IADD3 R21, PT, PT, R19, 0x1, RZ ;  /* 0x0000000113157810 */ /* 0x000fd60007ffe0ff */
[----:B------:R-:W-:-:S05]  /*1e80*/  @!P0 IMAD.MOV R21, RZ, RZ, R19 ;  /* 0x000000ffff158224 */ /* 0x000fca00078e0213 */
[----:B------:R1:W-:Y:S04]  /*1e90*/  STG.E desc[UR6][R6.64], R21 ;  /* 0x0000001506007986 */ /* 0x0003e8000c101906 */
[----:B------:R-:W3:Y:S04]  /*1ea0*/  LDG.E R22, desc[UR6][R8.64] ;  /* 0x0000000608167981 */ /* 0x000ee8000c1e1900 */
[----:B------:R-:W3:Y:S01]  /*1eb0*/  LDG.E R23, desc[UR6][R16.64+0x4] ;  /* 0x0000040610177981 */ /* 0x000ee2000c1e1900 */
[----:B------:R-:W-:-:S05]  /*1ec0*/  LOP3.LUT R19, RZ, R18, RZ, 0x33, !PT ;  /* 0x00000012ff137212 */ /* 0x000fca00078e33ff */
[----:B------:R-:W-:Y:S01]  /*1ed0*/  VIADD R19, R19, UR4 ;  /* 0x0000000413137c36 */ /* 0x000fe20008000000 */
[----:B---3--:R-:W-:-:S04]  /*1ee0*/  IADD3 R22, PT, PT, R22, -R23, RZ ;  /* 0x8000001716167210 */ /* 0x008fc80007ffe0ff */
[----:B------:R-:W-:Y:S02]  /*1ef0*/  IABS R23, R19 ;  /* 0x0000001300177213 */ /* 0x000fe40000000000 */
[----:B------:R-:W-:-:S03]  /*1f00*/  IABS R19, R22 ;  /* 0x0000001600137213 */ /* 0x000fc60000000000 */
[----:B------:R-:W-:-:S05]  /*1f10*/  IMAD.MOV.U32 R22, RZ, RZ, R23 ;  /* 0x000000ffff167224 */ /* 0x000fca00078e0017 */
[----:B------:R-:W-:Y:S01]  /*1f20*/  ISETP.NE.AND P0, PT, R19, R22, PT ;  /* 0x000000161300720c */ /* 0x000fe20003f05270 */
[----:B------:R-:W-:-:S12]  /*1f30*/  VIADD R19, R21, 0x1 ;  /* 0x0000000115137836 */ /* 0x000fd80000000000 */
[----:B------:R-:W-:-:S05]  /*1f40*/  @!P0 IADD3 R19, PT, PT, R21, RZ, RZ ;  /* 0x000000ff15138210 */ /* 0x000fca0007ffe0ff */
[----:B------:R3:W-:Y:S04]  /*1f50*/  STG.E desc[UR6][R6.64], R19 ;  /* 0x0000001306007986 */ /* 0x0007e8000c101906 */
[----:B-1----:R-:W4:Y:S04]  /*1f60*/  LDG.E R21, desc[UR6][R8.64] ;  /* 0x0000000608157981 */ /* 0x002f28000c1e1900 */
[----:B------:R-:W4:Y:S01]  /*1f70*/  LDG.E R22, desc[UR6][R16.64+0x8] ;  /* 0x0000080610167981 */ /* 0x000f22000c1e1900 */
[----:B------:R-:W-:Y:S02]  /*1f80*/  VIADD R23, R20, 0xfffffffe ;  /* 0xfffffffe14177836 */ /* 0x000fe40000000000 */
[----:B----4-:R-:W-:-:S03]  /*1f90*/  IMAD.IADD R21, R21, 0x1, -R22 ;  /* 0x0000000115157824 */ /* 0x010fc600078e0a16 */
[----:B------:R-:W-:Y:S02]  /*1fa0*/  IABS R22, R23 ;  /* 0x0000001700167213 */ /* 0x000fe40000000000 */
[----:B------:R-:W-:-:S04]  /*1fb0*/  IABS R21, R21 ;  /* 0x0000001500157213 */ /* 0x000fc80000000000 */
[----:B------:R-:W-:Y:S02]  /*1fc0*/  ISETP.NE.AND P0, PT, R21, R22, PT ;  /* 0x000000161500720c */ /* 0x000fe40003f05270 */
[----:B------:R-:W-:-:S11]  /*1fd0*/  IADD3 R21, PT, PT, R19, 0x1, RZ ;  /* 0x0000000113157810 */ /* 0x000fd60007ffe0ff */
[----:B------:R-:W-:-:S05]  /*1fe0*/  @!P0 IMAD.MOV R21, RZ, RZ, R19 ;  /* 0x000000ffff158224 */ /* 0x000fca00078e0213 */
[----:B------:R1:W-:Y:S04]  /*1ff0*/  STG.E desc[UR6][R6.64], R21 ;  /* 0x0000001506007986 */ /* 0x0003e8000c101906 */
[----:B---3--:R-:W3:Y:S04]  /*2000*/  LDG.E R19, desc[UR6][R8.64] ;  /* 0x0000000608137981 */ /* 0x008ee8000c1e1900 */
[----:B------:R-:W3:Y:S01]  /*2010*/  LDG.E R22, desc[UR6][R16.64+0xc] ;  /* 0x00000c0610167981 */ /* 0x000ee2000c1e1900 */
[----:B------:R-:W-:Y:S01]  /*2020*/  VIADD R23, R20, 0xfffffffd ;  /* 0xfffffffd14177836 */ /* 0x000fe20000000000 */
[----:B---3--:R-:W-:-:S04]  /*2030*/  IADD3 R19, PT, PT, R19, -R22, RZ ;  /* 0x8000001613137210 */ /* 0x008fc80007ffe0ff */
[----:B------:R-:W-:Y:S02]  /*2040*/  IABS R22, R23 ;  /* 0x0000001700167213 */ /* 0x000fe40000000000 */
[----:B------:R-:W-:-:S04]  /*2050*/  IABS R19, R19 ;  /* 0x0000001300137213 */ /* 0x000fc80000000000 */
[----:B------:R-:W-:Y:S01]  /*2060*/  ISETP.NE.AND P0, PT, R19, R22, PT ;  /* 0x000000161300720c */ /* 0x000fe20003f05270 */
[----:B------:R-:W-:-:S12]  /*2070*/  VIADD R19, R21, 0x1 ;  /* 0x0000000115137836 */ /* 0x000fd80000000000 */
[----:B------:R-:W-:-:S05]  /*2080*/  @!P0 IMAD.MOV R19, RZ, RZ, R21 ;  /* 0x000000ffff138224 */ /* 0x000fca00078e0215 */
[----:B------:R3:W-:Y:S04]  /*2090*/  STG.E desc[UR6][R6.64], R19 ;  /* 0x0000001306007986 */ /* 0x0007e8000c101906 */
[----:B-1----:R-:W4:Y:S04]  /*20a0*/  LDG.E R21, desc[UR6][R8.64] ;  /* 0x0000000608157981 */ /* 0x002f28000c1e1900 */
[----:B------:R-:W4:Y:S01]  /*20b0*/  LDG.E R22, desc[UR6][R16.64+0x10] ;  /* 0x0000100610167981 */ /* 0x000f22000c1e1900 */
[----:B------:R-:W-:Y:S01]  /*20c0*/  IADD3 R23, PT, PT, R20, -0x4, RZ ;  /* 0xfffffffc14177810 */ /* 0x000fe20007ffe0ff */
[----:B----4-:R-:W-:-:S03]  /*20d0*/  IMAD.IADD R21, R21, 0x1, -R22 ;  /* 0x0000000115157824 */ /* 0x010fc600078e0a16 */
[----:B------:R-:W-:Y:S02]  /*20e0*/  IABS R22, R23 ;  /* 0x0000001700167213 */ /* 0x000fe40000000000 */
[----:B------:R-:W-:-:S04]  /*20f0*/  IABS R21, R21 ;  /* 0x0000001500157213 */ /* 0x000fc80000000000 */
[----:B------:R-:W-:Y:S01]  /*2100*/  ISETP.NE.AND P0, PT, R21, R22, PT ;  /* 0x000000161500720c */ /* 0x000fe20003f05270 */
[----:B------:R-:W-:-:S12]  /*2110*/  VIADD R21, R19, 0x1 ;  /* 0x0000000113157836 */ /* 0x000fd80000000000 */
[----:B------:R-:W-:-:S05]  /*2120*/  @!P0 IADD3 R21, PT, PT, R19, RZ, RZ ;  /* 0x000000ff13158210 */ /* 0x000fca0007ffe0ff */
[----:B------:R1:W-:Y:S04]  /*2130*/  STG.E desc[UR6][R6.64], R21 ;  /* 0x0000001506007986 */ /* 0x0003e8000c101906 */
[----:B---3--:R-:W3:Y:S04]  /*2140*/  LDG.E R19, desc[UR6][R8.64] ;  /* 0x0000000608137981 */ /* 0x008ee8000c1e1900 */
[----:B------:R-:W3:Y:S01]  /*2150*/  LDG.E R22, desc[UR6][R16.64+0x14] ;  /* 0x0000140610167981 */ /* 0x000ee2000c1e1900 */
[----:B------:R-:W-:Y:S02]  /*2160*/  VIADD R23, R20, 0xfffffffb ;  /* 0xfffffffb14177836 */ /* 0x000fe40000000000 */
[----:B---3--:R-:W-:-:S03]  /*2170*/  IMAD.IADD R19, R19, 0x1, -R22 ;  /* 0x0000000113137824 */ /* 0x008fc600078e0a16 */
[----:B------:R-:W-:Y:S02]  /*2180*/  IABS R22, R23 ;  /* 0x0000001700167213 */ /* 0x000fe40000000000 */
[----:B------:R-:W-:-:S04]  /*2190*/  IABS R19, R19 ;  /* 0x0000001300137213 */ /* 0x000fc80000000000 */
[----:B------:R-:W-:Y:S02]  /*21a0*/  ISETP.NE.AND P0, PT, R19, R22, PT ;  /* 0x000000161300720c */ /* 0x000fe40003f05270 */
[----:B------:R-:W-:-:S11]  /*21b0*/  IADD3 R19, PT, PT, R21, 0x1, RZ ;  /* 0x0000000115137810 */ /* 0x000fd60007ffe0ff */
[----:B------:R-:W-:-:S05]  /*21c0*/  @!P0 IMAD.MOV R19, RZ, RZ, R21 ;  /* 0x000000ffff138224 */ /* 0x000fca00078e0215 */
[----:B------:R3:W-:Y:S04]  /*21d0*/  STG.E desc[UR6][R6.64], R19 ;  /* 0x0000001306007986 */ /* 0x0007e8000c101906 */
[----:B-1----:R-:W4:Y:S04]  /*21e0*/  LDG.E R21, desc[UR6][R8.64] ;  /* 0x0000000608157981 */ /* 0x002f28000c1e1900 */
[----:B------:R-:W4:Y:S01]  /*21f0*/  LDG.E R22, desc[UR6][R16.64+0x18] ;  /* 0x0000180610167981 */ /* 0x000f22000c1e1900 */
[----:B------:R-:W-:Y:S01]  /*2200*/  VIADD R23, R20, 0xfffffffa ;  /* 0xfffffffa14177836 */ /* 0x000fe20000000000 */
[----:B----4-:R-:W-:-:S04]  /*2210*/  IADD3 R21, PT, PT, R21, -R22, RZ ;  /* 0x8000001615157210 */ /* 0x010fc80007ffe0ff */
[----:B------:R-:W-:Y:S02]  /*2220*/  IABS R22, R23 ;  /* 0x0000001700167213 */ /* 0x000fe40000000000 */
[----:B------:R-:W-:-:S04]  /*2230*/  IABS R21, R21 ;  /* 0x0000001500157213 */ /* 0x000fc80000000000 */
[----:B------:R-:W-:Y:S01]  /*2240*/  ISETP.NE.AND P0, PT, R21, R22, PT ;  /* 0x000000161500720c */ /* 0x000fe20003f05270 */
[----:B------:R-:W-:-:S12]  /*2250*/  VIADD R21, R19, 0x1 ;  /* 0x0000000113157836 */ /* 0x000fd80000000000 */
[----:B------:R-:W-:-:S05]  /*2260*/  @!P0 IMAD.MOV R21, RZ, RZ, R19 ;  /* 0x000000ffff158224 */ /* 0x000fca00078e0213 */
[----:B------:R1:W-:Y:S04]  /*2270*/  STG.E desc[UR6][R6.64], R21 ;  /* 0x0000001506007986 */ /* 0x0003e8000c101906 */
[----:B------:R-:W4:Y:S04]  /*2280*/  LDG.E R16, desc[UR6][R16.64+0x1c] ;  /* 0x00001c0610107981 */ /* 0x000f28000c1e1900 */
[----:B---3--:R-:W4:Y:S01]  /*2290*/  LDG.E R19, desc[UR6][R8.64] ;  /* 0x0000000608137981 */ /* 0x008f22000c1e1900 */
[----:B------:R-:W-:-:S04]  /*22a0*/  IADD3 R20, PT, PT, R20, -0x7, RZ ;  /* 0xfffffff914147810 */ /* 0x000fc80007ffe0ff */
[----:B------:R-:W-:Y:S01]  /*22b0*/  IABS R20, R20 ;  /* 0x0000001400147213 */ /* 0x000fe20000000000 */
[----:B------:R-:W-:Y:S02]  /*22c0*/  VIADD R18, R18, 0x8 ;  /* 0x0000000812127836 */ /* 0x000fe40000000000 */
[----:B----4-:R-:W-:-:S05]  /*22d0*/  IMAD.IADD R19, R19, 0x1, -R16 ;  /* 0x0000000113137824 */ /* 0x010fca00078e0a10 */
[----:B------:R-:W-:-:S04]  /*22e0*/  IABS R19, R19 ;  /* 0x0000001300137213 */ /* 0x000fc80000000000 */
[----:B------:R-:W-:Y:S01]  /*22f0*/  ISETP.NE.AND P0, PT, R19, R20, PT ;  /* 0x000000141300720c */ /* 0x000fe20003f05270 */
[----:B------:R-:W-:-:S12]  /*2300*/  VIADD R19, R21, 0x1 ;  /* 0x0000000115137836 */ /* 0x000fd80000000000 */
[----:B------:R-:W-:-:S05]  /*2310*/  @!P0 IADD3 R19, PT, PT, R21, RZ, RZ ;  /* 0x000000ff15138210 */ /* 0x000fca0007ffe0ff */
[----:B------:R1:W-:Y:S01]  /*2320*/  STG.E desc[UR6][R6.64], R19 ;  /* 0x0000001306007986 */ /* 0x0003e2000c101906 */
[----:B------:R-:W-:-:S13]  /*2330*/  ISETP.NE.AND P0, PT, R18, R13, PT ;  /* 0x0000000d1200720c */ /* 0x000fda0003f05270 */
[----:B-1----:R-:W-:Y:S05]  /*2340*/  @P0 BRA `(.L_x_35) ;  /* 0xfffffff800a40947 */ /* 0x002fea000383ffff */
[----:B------:R-:W-:-:S07]  /*2350*/  IMAD.MOV.U32 R18, RZ, RZ, R13 ;  /* 0x000000ffff127224 */ /* 0x000fce00078e000d */
.L_x_34:
[----:B------:R-:W-:-:S13]  /*2360*/  ISETP.NE.AND P0, PT, R11, RZ, PT ;  /* 0x000000ff0b00720c */ /* 0x000fda0003f05270 */
[----:B------:R-:W-:Y:S05]  /*2370*/  @!P0 BRA `(.L_x_36) ;  /* 0x0000000400708947 */ /* 0x000fea0003800000 */
[----:B------:R-:W-:Y:S02]  /*2380*/  IADD3 R16, PT, PT, R11, -0x1, RZ ;  /* 0xffffffff0b107810 */ /* 0x000fe40007ffe0ff */
[----:B------:R-:W-:Y:S02]  /*2390*/  ISETP.NE.AND P0, PT, R12, RZ, PT ;  /* 0x000000ff0c00720c */ /* 0x000fe40003f05270 */
[----:B------:R-:W-:-:S13]  /*23a0*/  ISETP.GE.U32.AND P1, PT, R16, 0x3, PT ;  /* 0x000000031000780c */ /* 0x000fda0003f26070 */
[----:B------:R-:W-:Y:S05]  /*23b0*/  @!P1 BRA `(.L_x_37) ;  /* 0x0000000000b49947 */ /* 0x000fea0003800000 */
        /* <DEDUP_REMOVED lines=8> */
[----:B------:R-:W-:Y:S01]  /*2440*/  ISETP.NE.AND P1, PT, R21, R22, PT ;  /* 0x000000161500720c */ /* 0x000fe20003f25270 */
[----:B------:R-:W-:-:S12]  /*2450*/  VIADD R21, R19, 0x1 ;  /* 0x0000000113157836 */ /* 0x000fd80000000000 */
[----:B------:R-:W-:-:S05]  /*2460*/  @!P1 IADD3 R21, PT, PT, R19, RZ, RZ ;  /* 0x000000ff13159210 */ /* 0x000fca0007ffe0ff */
[----:B------:R1:W-:Y:S04]  /*2470*/  STG.E desc[UR6][R6.64], R21 ;  /* 0x0000001506007986 */ /* 0x0003e8000c101906 */
[----:B------:R-:W3:Y:S04]  /*2480*/  LDG.E R22, desc[UR6][R8.64] ;  /* 0x0000000608167981 */ /* 0x000ee8000c1e1900 */
[----:B------:R-:W3:Y:S01]  /*2490*/  LDG.E R23, desc[UR6][R16.64+0x4] ;  /* 0x0000040610177981 */ /* 0x000ee2000c1e1900 */
[----:B------:R-:W-:-:S05]  /*24a0*/  LOP3.LUT R19, RZ, R18, RZ, 0x33, !PT ;  /* 0x00000012ff137212 */ /* 0x000fca00078e33ff */
[----:B------:R-:W-:Y:S02]  /*24b0*/  VIADD R19, R19, UR4 ;  /* 0x0000000413137c36 */ /* 0x000fe40008000000 */
[----:B---3--:R-:W-:-:S03]  /*24c0*/  IMAD.IADD R22, R22, 0x1, -R23 ;  /* 0x0000000116167824 */ /* 0x008fc600078e0a17 */
[----:B------:R-:W-:Y:S02]  /*24d0*/  IABS R23, R19 ;  /* 0x0000001300177213 */ /* 0x000fe40000000000 */
[----:B------:R-:W-:Y:S02]  /*24e0*/  IABS R19, R22 ;  /* 0x0000001600137213 */ /* 0x000fe40000000000 */
[----:B------:R-:W-:-:S04]  /*24f0*/  MOV R22, R23 ;  /* 0x0000001700167202 */ /* 0x000fc80000000f00 */
        /* <DEDUP_REMOVED lines=10> */
[----:B------:R-:W-:Y:S02]  /*25a0*/  ISETP.NE.AND P1, PT, R21, R22, PT ;  /* 0x000000161500720c */ /* 0x000fe40003f25270 */
[----:B------:R-:W-:-:S11]  /*25b0*/  IADD3 R21, PT, PT, R19, 0x1, RZ ;  /* 0x0000000113157810 */ /* 0x000fd60007ffe0ff */
[----:B------:R-:W-:-:S05]  /*25c0*/  @!P1 IMAD.MOV R21, RZ, RZ, R19 ;  /* 0x000000ffff159224 */ /* 0x000fca00078e0213 */
[----:B------:R1:W-:Y:S04]  /*25d0*/  STG.E desc[UR6][R6.64], R21 ;  /* 0x0000001506007986 */ /* 0x0003e8000c101906 */
[----:B------:R-:W4:Y:S04]  /*25e0*/  LDG.E R16, desc[UR6][R16.64+0xc] ;  /* 0x00000c0610107981 */ /* 0x000f28000c1e1900 */
[----:B---3--:R-:W4:Y:S01]  /*25f0*/  LDG.E R19, desc[UR6][R8.64] ;  /* 0x0000000608137981 */ /* 0x008f22000c1e1900 */
[----:B------:R-:W-:-:S04]  /*2600*/  IADD3 R20, PT, PT, R20, -0x3, RZ ;  /* 0xfffffffd14147810 */ /* 0x000fc80007ffe0ff */
[----:B------:R-:W-:Y:S02]  /*2610*/  IABS R20, R20 ;  /* 0x0000001400147213 */ /* 0x000fe40000000000 */
[----:B------:R-:W-:Y:S01]  /*2620*/  IADD3 R18, PT, PT, R18, 0x4, RZ ;  /* 0x0000000412127810 */ /* 0x000fe20007ffe0ff */
[----:B----4-:R-:W-:-:S05]  /*2630*/  IMAD.IADD R19, R19, 0x1, -R16 ;  /* 0x0000000113137824 */ /* 0x010fca00078e0a10 */
[----:B------:R-:W-:-:S04]  /*2640*/  IABS R19, R19 ;  /* 0x0000001300137213 */ /* 0x000fc80000000000 */
[----:B------:R-:W-:Y:S02]  /*2650*/  ISETP.NE.AND P1, PT, R19, R20, PT ;  /* 0x000000141300720c */ /* 0x000fe40003f25270 */
[----:B------:R-:W-:-:S11]  /*2660*/  IADD3 R19, PT, PT, R21, 0x1, RZ ;  /* 0x0000000115137810 */ /* 0x000fd60007ffe0ff */
[----:B------:R-:W-:-:S05]  /*2670*/  @!P1 IMAD.MOV R19, RZ, RZ, R21 ;  /* 0x000000ffff139224 */ /* 0x000fca00078e0215 */
[----:B------:R1:W-:Y:S02]  /*2680*/  STG.E desc[UR6][R6.64], R19 ;  /* 0x0000001306007986 */ /* 0x0003e4000c101906 */
.L_x_37:
[----:B------:R-:W-:Y:S05]  /*2690*/  @!P0 BRA `(.L_x_36) ;  /* 0x0000000000a88947 */ /* 0x000fea0003800000 */
[----:B------:R-:W-:Y:S02]  /*26a0*/  ISETP.NE.AND P1, PT, R12, 0x1, PT ;  /* 0x000000010c00780c */ /* 0x000fe40003f25270 */
[----:B------:R-:W-:-:S04]  /*26b0*/  LOP3.LUT R16, R15, 0x1, RZ, 0xc0, !PT ;  /* 0x000000010f107812 */ /* 0x000fc800078ec0ff */
[----:B------:R-:W-:-:S07]  /*26c0*/  ISETP.NE.U32.AND P0, PT, R16, 0x1, PT ;  /* 0x000000011000780c */ /* 0x000fce0003f05070 */
[----:B------:R-:W-:Y:S06]  /*26d0*/  @!P1 BRA `(.L_x_38) ;  /* 0x0000000000609947 */ /* 0x000fec0003800000 */
[----:B------:R-:W-:Y:S01]  /*26e0*/  IMAD R17, R0, R15, R18 ;  /* 0x0000000f00117224 */ /* 0x000fe200078e0212 */
[----:B------:R-:W3:Y:S03]  /*26f0*/  LDG.E R20, desc[UR6][R8.64] ;  /* 0x0000000608147981 */ /* 0x000ee6000c1e1900 */
[----:B------:R-:W-:-:S05]  /*2700*/  IMAD.WIDE R16, R17, 0x4, R4 ;  /* 0x0000000411107825 */ /* 0x000fca00078e0204 */
[----:B-1----:R-:W3:Y:S01]  /*2710*/  LDG.E R21, desc[UR6][R16.64] ;  /* 0x0000000610157981 */ /* 0x002ee2000c1e1900 */
        /* <DEDUP_REMOVED lines=8> */
[----:B------:R-:W4:Y:S04]  /*27a0*/  LDG.E R16, desc[UR6][R16.64+0x4] ;  /* 0x0000040610107981 */ /* 0x000f28000c1e1900 */
[----:B------:R-:W4:Y:S01]  /*27b0*/  LDG.E R19, desc[UR6][R8.64] ;  /* 0x0000000608137981 */ /* 0x000f22000c1e1900 */
[----:B------:R-:W-:-:S04]  /*27c0*/  LOP3.LUT R20, RZ, R18, RZ, 0x33, !PT ;  /* 0x00000012ff147212 */ /* 0x000fc800078e33ff */
[----:B------:R-:W-:-:S04]  /*27d0*/  IADD3 R20, PT, PT, R20, UR4, RZ ;  /* 0x0000000414147c10 */ /* 0x000fc8000fffe0ff */
        /* <DEDUP_REMOVED lines=8> */
.L_x_38:
[----:B------:R-:W-:Y:S05]  /*2860*/  @P0 BRA `(.L_x_36) ;  /* 0x0000000000340947 */ /* 0x000fea0003800000 */
[----:B------:R-:W-:Y:S01]  /*2870*/  IMAD R17, R0, R15, R18 ;  /* 0x0000000f00117224 */ /* 0x000fe200078e0212 */
[----:B------:R-:W4:Y:S03]  /*2880*/  LDG.E R8, desc[UR6][R8.64] ;  /* 0x0000000608087981 */ /* 0x000f26000c1e1900 */
[----:B------:R-:W-:-:S06]  /*2890*/  IMAD.WIDE R4, R17, 0x4, R4 ;  /* 0x0000000411047825 */ /* 0x000fcc00078e0204 */
[----:B------:R-:W4:Y:S01]  /*28a0*/  LDG.E R5, desc[UR6][R4.64] ;  /* 0x0000000604057981 */ /* 0x000f22000c1e1900 */
[----:B------:R-:W-:-:S04]  /*28b0*/  IADD3 R17, PT, PT, -R18, UR4, RZ ;  /* 0x0000000412117c10 */ /* 0x000fc8000fffe1ff */
[----:B------:R-:W-:Y:S01]  /*28c0*/  IABS R17, R17 ;  /* 0x0000001100117213 */ /* 0x000fe20000000000 */
[----:B----4-:R-:W-:-:S05]  /*28d0*/  IMAD.IADD R16, R8, 0x1, -R5 ;  /* 0x0000000108107824 */ /* 0x010fca00078e0a05 */
[----:B------:R-:W-:-:S04]  /*28e0*/  IABS R16, R16 ;  /* 0x0000001000107213 */ /* 0x000fc80000000000 */
[----:B------:R-:W-:Y:S02]  /*28f0*/  ISETP.NE.AND P0, PT, R16, R17, PT ;  /* 0x000000111000720c */ /* 0x000fe40003f05270 */
[----:B------:R-:W-:-:S11]  /*2900*/  IADD3 R17, PT, PT, R19, 0x1, RZ ;  /* 0x0000000113117810 */ /* 0x000fd60007ffe0ff */
[----:B------:R-:W-:-:S05]  /*2910*/  @!P0 IMAD.MOV R17, RZ, RZ, R19 ;  /* 0x000000ffff118224 */ /* 0x000fca00078e0213 */
[----:B------:R4:W-:Y:S01]  /*2920*/  STG.E desc[UR6][R6.64], R17 ;  /* 0x0000001106007986 */ /* 0x0009e2000c101906 */
[----:B-1-3--:R-:W-:-:S07]  /*2930*/  MOV R19, R17 ;  /* 0x0000001100137202 */ /* 0x00afce0000000f00 */
.L_x_36:
[----:B------:R-:W1:Y:S01]  /*2940*/  LDG.E R4, desc[UR6][R2.64] ;  /* 0x0000000602047981 */ /* 0x000e62000c1e1900 */
[----:B------:R-:W-:-:S06]  /*2950*/  UIADD3 UR4, UPT, UPT, UR4, 0x1, URZ ;  /* 0x0000000104047890 */ /* 0x000fcc000fffe0ff */
[----:B------:R-:W-:Y:S01]  /*2960*/  ISETP.NE.AND P0, PT, R15, UR4, PT ;  /* 0x000000040f007c0c */ /* 0x000fe2000bf05270 */
[----:B-1-3--:R-:W-:-:S05]  /*2970*/  IMAD.IADD R19, R4, 0x1, R19 ;  /* 0x0000000104137824 */ /* 0x00afca00078e0213 */
[----:B------:R3:W-:Y:S07]  /*2980*/  STG.E desc[UR6][R2.64], R19 ;  /* 0x0000001302007986 */ /* 0x0007ee000c101906 */
[----:B------:R-:W-:Y:S05]  /*2990*/  @P0 BRA `(.L_x_39) ;  /* 0xfffffff000e40947 */ /* 0x000fea000383ffff */
[----:B------:R-:W1:Y:S02]  /*29a0*/  LDCU UR4, c[0x0][0x3b8] ;  /* 0x00007700ff0477ac */ /* 0x000e640008000800 */
[----:B-1----:R-:W-:-:S04]  /*29b0*/  IADD3 R0, PT, PT, R0, UR4, RZ ;  /* 0x0000000400007c10 */ /* 0x002fc8000fffe0ff */
[----:B------:R-:W-:-:S13]  /*29c0*/  ISETP.GE.AND P0, PT, R0, UR5, PT ;  /* 0x0000000500007c0c */ /* 0x000fda000bf06270 */
[----:B------:R-:W-:Y:S05]  /*29d0*/  @!P0 BRA `(.L_x_40) ;  /* 0xffffffe000c48947 */ /* 0x000fea000383ffff */
[----:B------:R-:W-:Y:S05]  /*29e0*/  EXIT ;  /* 0x000000000000794d */ /* 0x000fea0003800000 */
.L_x_41:
[----:B------:R-:W-:-:S00]  /*29f0*/  BRA `(.L_x_41) ;  /* 0xfffffffc00fc7947 */ /* 0x000fc0000383ffff */
[----:B------:R-:W-:-:S00]  /*2a00*/  NOP ;  /* 0x0000000000007918 */ /* 0x000fc00000000000 */
[----:B------:R-:W-:-:S00]  /*2a10*/  NOP ;  /* 0x0000000000007918 */ /* 0x000fc00000000000 */
[----:B------:R-:W-:-:S00]  /*2a20*/  NOP ;  /* 0x0000000000007918 */ /* 0x000fc00000000000 */
[----:B------:R-:W-:-:S00]  /*2a30*/  NOP ;  /* 0x0000000000007918 */ /* 0x000fc00000000000 */
[----:B------:R-:W-:-:S00]  /*2a40*/  NOP ;  /* 0x0000000000007918 */ /* 0x000fc00000000000 */
[----:B------:R-:W-:-:S00]  /*2a50*/  NOP ;  /* 0x0000000000007918 */ /* 0x000fc00000000000 */
[----:B------:R-:W-:-:S00]  /*2a60*/  NOP ;  /* 0x0000000000007918 */ /* 0x000fc00000000000 */
[----:B------:R-:W-:-:S00]  /*2a70*/  NOP ;  /* 0x0000000000007918 */ /* 0x000fc00000000000 */
.L_x_42:


//--------------------- .nv.shared.reserved.0     --------------------------
	.section	.nv.shared.reserved.0,"aw",@nobits
	.weak		__nv_reservedSMEM_offset_0_alias
	.size		__nv_reservedSMEM_offset_0_alias, 0, 64
	.other		__nv_reservedSMEM_offset_0_alias,@"STO_CUDA_RESERVED_SHARED STV_DEFAULT"
__nv_reservedSMEM_offset_0_alias:
	.zero		0
	.zero		64


//--------------------- .nv.constant0._Z9cudaCrossPiS_S_S_S_S_iii --------------------------
	.section	.nv.constant0._Z9cudaCrossPiS_S_S_S_S_iii,"a",@progbits
	.sectionflags	@""
	.align	4
.nv.constant0._Z9cudaCrossPiS_S_S_S_S_iii:
	.zero		956


//--------------------- SYMBOLS --------------------------

	.type		.nv.reservedSmem.offset0,@object
	.size		.nv.reservedSmem.offset0,0x4
